	.headerflags	@"EF_CUDA_TEXMODE_UNIFIED EF_CUDA_64BIT_ADDRESS EF_CUDA_ACCELERATORS EF_CUDA_SM90 EF_CUDA_VIRTUAL_SM(EF_CUDA_SM90)"
	.elftype	@"ET_EXEC"


//--------------------- .nv.info                  --------------------------
	.section	.nv.info,"",@"SHT_CUDA_INFO"
	.align	4


	//----- nvinfo : EIATTR_REGCOUNT
	.align		4
        /*0000*/ 	.byte	0x04, 0x2f
        /*0002*/ 	.short	(.L_1 - .L_0)
	.align		4
.L_0:
        /*0004*/ 	.word	index@(triton_poi_fused_add_8)
        /*0008*/ 	.word	0x0000003c


	//----- nvinfo : EIATTR_MIN_STACK_SIZE
	.align		4
.L_1:
        /*000c*/ 	.byte	0x04, 0x12
        /*000e*/ 	.short	(.L_3 - .L_2)
	.align		4
.L_2:
        /*0010*/ 	.word	index@(triton_poi_fused_add_8)
        /*0014*/ 	.word	0x00000000


	//----- nvinfo : EIATTR_FRAME_SIZE
	.align		4
.L_3:
        /*0018*/ 	.byte	0x04, 0x11
        /*001a*/ 	.short	(.L_5 - .L_4)
	.align		4
.L_4:
        /*001c*/ 	.word	index@(triton_poi_fused_add_8)
        /*0020*/ 	.word	0x00000000


	//----- nvinfo : EIATTR_MIN_STACK_SIZE
	.align		4
.L_5:
        /*0024*/ 	.byte	0x04, 0x12
        /*0026*/ 	.short	(.L_7 - .L_6)
	.align		4
.L_6:
        /*0028*/ 	.word	index@(triton_poi_fused_add_8)
        /*002c*/ 	.word	0x00000000
.L_7:


//--------------------- .nv.info.triton_poi_fused_add_8 --------------------------
	.section	.nv.info.triton_poi_fused_add_8,"",@"SHT_CUDA_INFO"
	.sectionflags	@""
	.align	4


	//----- nvinfo : EIATTR_CUDA_API_VERSION
	.align		4
        /*0000*/ 	.byte	0x04, 0x37
        /*0002*/ 	.short	(.L_9 - .L_8)
.L_8:
        /*0004*/ 	.word	0x0000007c


	//----- nvinfo : EIATTR_KPARAM_INFO
	.align		4
.L_9:
        /*0008*/ 	.byte	0x04, 0x17
        /*000a*/ 	.short	(.L_11 - .L_10)
.L_10:
        /*000c*/ 	.word	0x00000000
        /*0010*/ 	.short	0x0007
        /*0012*/ 	.short	0x0034
        /*0014*/ 	.byte	0x00, 0xf0, 0x11, 0x00


	//----- nvinfo : EIATTR_KPARAM_INFO
	.align		4
.L_11:
        /*0018*/ 	.byte	0x04, 0x17
        /*001a*/ 	.short	(.L_13 - .L_12)
.L_12:
        /*001c*/ 	.word	0x00000000
        /*0020*/ 	.short	0x0006
        /*0022*/ 	.short	0x0030
        /*0024*/ 	.byte	0x00, 0xf0, 0x11, 0x00


	//----- nvinfo : EIATTR_KPARAM_INFO
	.align		4
.L_13:
        /*0028*/ 	.byte	0x04, 0x17
        /*002a*/ 	.short	(.L_15 - .L_14)
.L_14:
        /*002c*/ 	.word	0x00000000
        /*0030*/ 	.short	0x0005
        /*0032*/ 	.short	0x0028
        /*0034*/ 	.byte	0x00, 0xf4, 0x21, 0x00


	//----- nvinfo : EIATTR_KPARAM_INFO
	.align		4
.L_15:
        /*0038*/ 	.byte	0x04, 0x17
        /*003a*/ 	.short	(.L_17 - .L_16)
.L_16:
        /*003c*/ 	.word	0x00000000
        /*0040*/ 	.short	0x0004
        /*0042*/ 	.short	0x0020
        /*0044*/ 	.byte	0x00, 0xf4, 0x21, 0x00


	//----- nvinfo : EIATTR_KPARAM_INFO
	.align		4
.L_17:
        /*0048*/ 	.byte	0x04, 0x17
        /*004a*/ 	.short	(.L_19 - .L_18)
.L_18:
        /*004c*/ 	.word	0x00000000
        /*0050*/ 	.short	0x0003
        /*0052*/ 	.short	0x0018
        /*0054*/ 	.byte	0x00, 0xf4, 0x21, 0x00


	//----- nvinfo : EIATTR_KPARAM_INFO
	.align		4
.L_19:
        /*0058*/ 	.byte	0x04, 0x17
        /*005a*/ 	.short	(.L_21 - .L_20)
.L_20:
        /*005c*/ 	.word	0x00000000
        /*0060*/ 	.short	0x0002
        /*0062*/ 	.short	0x0010
        /*0064*/ 	.byte	0x00, 0xf4, 0x21, 0x00


	//----- nvinfo : EIATTR_KPARAM_INFO
	.align		4
.L_21:
        /*0068*/ 	.byte	0x04, 0x17
        /*006a*/ 	.short	(.L_23 - .L_22)
.L_22:
        /*006c*/ 	.word	0x00000000
        /*0070*/ 	.short	0x0001
        /*0072*/ 	.short	0x0008
        /*0074*/ 	.byte	0x00, 0xf4, 0x21, 0x00


	//----- nvinfo : EIATTR_KPARAM_INFO
	.align		4
.L_23:
        /*0078*/ 	.byte	0x04, 0x17
        /*007a*/ 	.short	(.L_25 - .L_24)
.L_24:
        /*007c*/ 	.word	0x00000000
        /*0080*/ 	.short	0x0000
        /*0082*/ 	.short	0x0000
        /*0084*/ 	.byte	0x00, 0xf4, 0x21, 0x00


	//----- nvinfo : EIATTR_SPARSE_MMA_MASK
	.align		4
.L_25:
        /*0088*/ 	.byte	0x03, 0x50
        /*008a*/ 	.short	0x0000


	//----- nvinfo : EIATTR_MAXREG_COUNT
	.align		4
        /*008c*/ 	.byte	0x03, 0x1b
        /*008e*/ 	.short	0x00ff


	//----- nvinfo : EIATTR_EXIT_INSTR_OFFSETS
	.align		4
        /*0090*/ 	.byte	0x04, 0x1c
        /*0092*/ 	.short	(.L_27 - .L_26)


	//   ....[0]....
.L_26:
        /*0094*/ 	.word	0x00002510


	//   ....[1]....
        /*0098*/ 	.word	0x00002570


	//----- nvinfo : EIATTR_REQNTID
	.align		4
.L_27:
        /*009c*/ 	.byte	0x04, 0x10
        /*009e*/ 	.short	(.L_29 - .L_28)
.L_28:
        /*00a0*/ 	.word	0x00000100
        /*00a4*/ 	.word	0x00000001
        /*00a8*/ 	.word	0x00000001


	//----- nvinfo : EIATTR_CBANK_PARAM_SIZE
	.align		4
.L_29:
        /*00ac*/ 	.byte	0x03, 0x19
        /*00ae*/ 	.short	0x0038


	//----- nvinfo : EIATTR_PARAM_CBANK
	.align		4
        /*00b0*/ 	.byte	0x04, 0x0a
        /*00b2*/ 	.short	(.L_31 - .L_30)
	.align		4
.L_30:
        /*00b4*/ 	.word	index@(.nv.constant0.triton_poi_fused_add_8)
        /*00b8*/ 	.short	0x0210
        /*00ba*/ 	.short	0x0038


	//----- nvinfo : EIATTR_SW_WAR
	.align		4
.L_31:
        /*00bc*/ 	.byte	0x04, 0x36
        /*00be*/ 	.short	(.L_33 - .L_32)
.L_32:
        /*00c0*/ 	.word	0x00000008
.L_33:


//--------------------- .nv.callgraph             --------------------------
	.section	.nv.callgraph,"",@"SHT_CUDA_CALLGRAPH"
	.align	4
	.sectionentsize	8
	.align		4
        /*0000*/ 	.word	0x00000000
	.align		4
        /*0004*/ 	.word	0xffffffff
	.align		4
        /*0008*/ 	.word	0x00000000
	.align		4
        /*000c*/ 	.word	0xfffffffe
	.align		4
        /*0010*/ 	.word	0x00000000
	.align		4
        /*0014*/ 	.word	0xfffffffd
	.align		4
        /*0018*/ 	.word	0x00000000
	.align		4
        /*001c*/ 	.word	0xfffffffc


//--------------------- .text.triton_poi_fused_add_8 --------------------------
	.section	.text.triton_poi_fused_add_8,"ax",@progbits
	.sectionflags	@"SHF_BARRIERS=1"
	.align	128
        .global         triton_poi_fused_add_8
        .type           triton_poi_fused_add_8,@function
        .size           triton_poi_fused_add_8,(.L_x_1 - triton_poi_fused_add_8)
        .other          triton_poi_fused_add_8,@"STO_CUDA_ENTRY STV_DEFAULT"
triton_poi_fused_add_8:
.text.triton_poi_fused_add_8:
[----:B------:R-:W0:Y:S01]  /*0000*/  LDC R1, c[0x0][0x28] ;  /* 0x00000a00ff017b82 */ /* 0x000e220000000800 */
[----:B------:R-:W1:Y:S07]  /*0010*/  S2R R5, SR_TID.X ;  /* 0x0000000000057919 */ /* 0x000e6e0000002100 */
[----:B------:R-:W2:Y:S01]  /*0020*/  LDC.64 R46, c[0x0][0x220] ;  /* 0x00008800ff2e7b82 */ /* 0x000ea20000000a00 */
[----:B------:R-:W-:Y:S01]  /*0030*/  ULDC.64 UR6, c[0x0][0x208] ;  /* 0x0000820000067ab9 */ /* 0x000fe20000000a00 */
[----:B------:R-:W3:Y:S01]  /*0040*/  S2R R0, SR_CTAID.X ;  /* 0x0000000000007919 */ /* 0x000ee20000002500 */
[----:B------:R-:W4:Y:S01]  /*0050*/  S2R R35, SR_CTAID.Y ;  /* 0x0000000000237919 */ /* 0x000f220000002600 */
[----:B-1----:R-:W-:Y:S01]  /*0060*/  IMAD.SHL.U32 R22, R5, 0x4, RZ ;  /* 0x0000000405167824 */ /* 0x002fe200078e00ff */
[----:B------:R-:W-:Y:S01]  /*0070*/  SHF.R.U32.HI R24, RZ, 0x4, R5 ;  /* 0x00000004ff187819 */ /* 0x000fe20000011605 */
[----:B---3--:R-:W-:Y:S01]  /*0080*/  IMAD.SHL.U32 R21, R0, 0x40, RZ ;  /* 0x0000004000157824 */ /* 0x008fe200078e00ff */
[----:B------:R-:W-:-:S02]  /*0090*/  SHF.R.S32.HI R20, RZ, 0x19, R0 ;  /* 0x00000019ff147819 */ /* 0x000fc40000011400 */
[----:B------:R-:W-:Y:S01]  /*00a0*/  SGXT.U32 R24, R24, 0x4 ;  /* 0x000000041818781a */ /* 0x000fe20000000000 */
[----:B----4-:R-:W-:Y:S01]  /*00b0*/  IMAD.SHL.U32 R35, R35, 0x40, RZ ;  /* 0x0000004023237824 */ /* 0x010fe200078e00ff */
[----:B------:R-:W-:Y:S02]  /*00c0*/  LOP3.LUT R25, R21, 0x3c, R22, 0xf8, !PT ;  /* 0x0000003c15197812 */ /* 0x000fe400078ef816 */
[----:B------:R-:W-:Y:S02]  /*00d0*/  SGXT R20, R20, 0x1 ;  /* 0x000000011414781a */ /* 0x000fe40000000200 */
[----:B------:R-:W-:Y:S02]  /*00e0*/  LOP3.LUT R3, R25, 0x1, RZ, 0xfc, !PT ;  /* 0x0000000119037812 */ /* 0x000fe400078efcff */
[----:B------:R-:W-:Y:S02]  /*00f0*/  SHF.R.S32.HI R0, RZ, 0x1f, R25 ;  /* 0x0000001fff007819 */ /* 0x000fe40000011419 */
[----:B------:R-:W-:-:S02]  /*0100*/  LEA.HI R4, R20, R3, RZ, 0x4 ;  /* 0x0000000314047211 */ /* 0x000fc400078f20ff */
[----:B------:R-:W-:Y:S02]  /*0110*/  LEA.HI R2, R0, R25, RZ, 0x4 ;  /* 0x0000001900027211 */ /* 0x000fe400078f20ff */
[----:B------:R-:W-:Y:S02]  /*0120*/  LOP3.LUT R4, R4, 0xfff0, RZ, 0xc0, !PT ;  /* 0x0000fff004047812 */ /* 0x000fe400078ec0ff */
[----:B------:R-:W-:Y:S02]  /*0130*/  LOP3.LUT R0, R2, 0xfff0, RZ, 0xc0, !PT ;  /* 0x0000fff002007812 */ /* 0x000fe400078ec0ff */
[----:B------:R-:W-:Y:S01]  /*0140*/  LOP3.LUT R42, R35, 0x10, R24, 0xfe, !PT ;  /* 0x00000010232a7812 */ /* 0x000fe200078efe18 */
[----:B------:R-:W-:Y:S01]  /*0150*/  IMAD.IADD R14, R3, 0x1, -R4 ;  /* 0x00000001030e7824 */ /* 0x000fe200078e0a04 */
[C---:B------:R-:W-:Y:S01]  /*0160*/  LOP3.LUT R3, R25.reuse, 0x2, RZ, 0xfc, !PT ;  /* 0x0000000219037812 */ /* 0x040fe200078efcff */
[C---:B------:R-:W-:Y:S01]  /*0170*/  IMAD.IADD R5, R25.reuse, 0x1, -R0 ;  /* 0x0000000119057824 */ /* 0x040fe200078e0a00 */
[----:B------:R-:W-:Y:S01]  /*0180*/  ISETP.GE.AND P0, PT, R25, 0x100, PT ;  /* 0x000001001900780c */ /* 0x000fe20003f06270 */
[----:B------:R-:W-:Y:S01]  /*0190*/  IMAD.HI R7, R42, 0x2aaaaaab, RZ ;  /* 0x2aaaaaab2a077827 */ /* 0x000fe200078e02ff */
[----:B------:R-:W-:-:S02]  /*01a0*/  PRMT R8, R14, 0x8880, RZ ;  /* 0x000088800e087816 */ /* 0x000fc400000000ff */
[----:B------:R-:W-:Y:S02]  /*01b0*/  PRMT R0, R5, 0x8880, RZ ;  /* 0x0000888005007816 */ /* 0x000fe400000000ff */
[----:B------:R-:W-:Y:S02]  /*01c0*/  PRMT R8, R8, 0x7710, RZ ;  /* 0x0000771008087816 */ /* 0x000fe400000000ff */
[----:B------:R-:W-:Y:S02]  /*01d0*/  PRMT R0, R0, 0x7710, RZ ;  /* 0x0000771000007816 */ /* 0x000fe400000000ff */
[----:B------:R-:W-:Y:S02]  /*01e0*/  SHF.R.U32.HI R8, RZ, 0xc, R8 ;  /* 0x0000000cff087819 */ /* 0x000fe40000011608 */
[----:B------:R-:W-:Y:S02]  /*01f0*/  LEA.HI R4, R20, R3, RZ, 0x4 ;  /* 0x0000000314047211 */ /* 0x000fe400078f20ff */
[----:B------:R-:W-:-:S02]  /*0200*/  LOP3.LUT R9, R8, 0x7, RZ, 0xc0, !PT ;  /* 0x0000000708097812 */ /* 0x000fc400078ec0ff */
[----:B------:R-:W-:Y:S02]  /*0210*/  SHF.R.U32.HI R6, RZ, 0xc, R0 ;  /* 0x0000000cff067819 */ /* 0x000fe40000011600 */
[----:B------:R-:W-:Y:S01]  /*0220*/  SHF.R.U32.HI R0, RZ, 0x1f, R7 ;  /* 0x0000001fff007819 */ /* 0x000fe20000011607 */
[----:B------:R-:W-:Y:S01]  /*0230*/  IMAD.IADD R9, R14, 0x1, R9 ;  /* 0x000000010e097824 */ /* 0x000fe200078e0209 */
[----:B------:R-:W-:Y:S02]  /*0240*/  LOP3.LUT R4, R4, 0xfff0, RZ, 0xc0, !PT ;  /* 0x0000fff004047812 */ /* 0x000fe400078ec0ff */
[----:B------:R-:W-:Y:S02]  /*0250*/  LEA.HI R7, R7, R0, RZ, 0x1c ;  /* 0x0000000007077211 */ /* 0x000fe400078fe0ff */
[----:B------:R-:W-:Y:S01]  /*0260*/  LOP3.LUT R9, R9, 0xf8, RZ, 0xc0, !PT ;  /* 0x000000f809097812 */ /* 0x000fe200078ec0ff */
[----:B------:R-:W-:Y:S01]  /*0270*/  IMAD.IADD R0, R3, 0x1, -R4 ;  /* 0x0000000103007824 */ /* 0x000fe200078e0a04 */
[----:B------:R-:W-:Y:S01]  /*0280*/  LOP3.LUT R3, R25, 0x3, RZ, 0xfc, !PT ;  /* 0x0000000319037812 */ /* 0x000fe200078efcff */
[----:B------:R-:W-:Y:S01]  /*0290*/  IMAD R48, R7, -0x60, R42 ;  /* 0xffffffa007307824 */ /* 0x000fe200078e022a */
[----:B------:R-:W-:Y:S01]  /*02a0*/  SHF.R.S32.HI R4, RZ, 0x4, R2 ;  /* 0x00000004ff047819 */ /* 0x000fe20000011402 */
[----:B------:R-:W-:Y:S01]  /*02b0*/  IMAD.MOV R11, RZ, RZ, -R9 ;  /* 0x000000ffff0b7224 */ /* 0x000fe200078e0a09 */
[----:B------:R-:W-:Y:S01]  /*02c0*/  LEA.HI R2, R20, R3, RZ, 0x4 ;  /* 0x0000000314027211 */ /* 0x000fe200078f20ff */
[----:B------:R-:W-:Y:S01]  /*02d0*/  IMAD R13, R48, 0x100, R25 ;  /* 0x00000100300d7824 */ /* 0x000fe200078e0219 */
[----:B------:R-:W-:-:S02]  /*02e0*/  LOP3.LUT R6, R6, 0x7, RZ, 0xc0, !PT ;  /* 0x0000000706067812 */ /* 0x000fc400078ec0ff */
[----:B------:R-:W-:Y:S02]  /*02f0*/  PRMT R11, R11, 0x7710, RZ ;  /* 0x000077100b0b7816 */ /* 0x000fe400000000ff */
[----:B------:R-:W-:Y:S01]  /*0300*/  LOP3.LUT R2, R2, 0xfff0, RZ, 0xc0, !PT ;  /* 0x0000fff002027812 */ /* 0x000fe200078ec0ff */
[----:B------:R-:W-:Y:S01]  /*0310*/  IMAD.IADD R6, R5, 0x1, R6 ;  /* 0x0000000105067824 */ /* 0x000fe200078e0206 */
[----:B------:R-:W-:Y:S01]  /*0320*/  ISETP.LT.AND P2, PT, R42, 0x180, !P0 ;  /* 0x000001802a00780c */ /* 0x000fe20004741270 */
[----:B------:R-:W-:Y:S01]  /*0330*/  IMAD.IADD R14, R14, 0x1, R11 ;  /* 0x000000010e0e7824 */ /* 0x000fe200078e020b */
[----:B------:R-:W-:Y:S01]  /*0340*/  PRMT R11, R0, 0x8880, RZ ;  /* 0x00008880000b7816 */ /* 0x000fe200000000ff */
[----:B------:R-:W-:Y:S01]  /*0350*/  IMAD.IADD R2, R3, 0x1, -R2 ;  /* 0x0000000103027824 */ /* 0x000fe200078e0a02 */
[----:B------:R-:W-:Y:S01]  /*0360*/  LOP3.LUT R8, R6, 0xf8, RZ, 0xc0, !PT ;  /* 0x000000f806087812 */ /* 0x000fe200078ec0ff */
[----:B------:R-:W-:Y:S01]  /*0370*/  IMAD.MOV.U32 R3, RZ, RZ, RZ ;  /* 0x000000ffff037224 */ /* 0x000fe200078e00ff */
[----:B------:R-:W-:-:S02]  /*0380*/  LEA.HI R6, R4, R4, RZ, 0x3 ;  /* 0x0000000404067211 */ /* 0x000fc400078f18ff */
[----:B------:R-:W-:Y:S01]  /*0390*/  PRMT R11, R11, 0x7710, RZ ;  /* 0x000077100b0b7816 */ /* 0x000fe200000000ff */
[----:B------:R-:W-:Y:S01]  /*03a0*/  IMAD.MOV R8, RZ, RZ, -R8 ;  /* 0x000000ffff087224 */ /* 0x000fe200078e0a08 */
[----:B------:R-:W-:Y:S02]  /*03b0*/  PRMT R12, R2, 0x8880, RZ ;  /* 0x00008880020c7816 */ /* 0x000fe400000000ff */
[----:B------:R-:W-:Y:S02]  /*03c0*/  LOP3.LUT R9, R6, 0x1ffffff8, RZ, 0xc0, !PT ;  /* 0x1ffffff806097812 */ /* 0x000fe400078ec0ff */
[----:B------:R-:W-:Y:S02]  /*03d0*/  SHF.R.U32.HI R11, RZ, 0xc, R11 ;  /* 0x0000000cff0b7819 */ /* 0x000fe4000001160b */
[----:B------:R-:W-:Y:S01]  /*03e0*/  PRMT R12, R12, 0x7710, RZ ;  /* 0x000077100c0c7816 */ /* 0x000fe200000000ff */
[----:B------:R-:W-:Y:S01]  /*03f0*/  IMAD.IADD R19, R4, 0x1, -R9 ;  /* 0x0000000104137824 */ /* 0x000fe200078e0a09 */
[----:B------:R-:W-:-:S02]  /*0400*/  PRMT R10, R8, 0x7710, RZ ;  /* 0x00007710080a7816 */ /* 0x000fc400000000ff */
[----:B------:R-:W-:Y:S01]  /*0410*/  LOP3.LUT R11, R11, 0x7, RZ, 0xc0, !PT ;  /* 0x000000070b0b7812 */ /* 0x000fe200078ec0ff */
[----:B------:R-:W1:Y:S01]  /*0420*/  LDC.64 R8, c[0x0][0x228] ;  /* 0x00008a00ff087b82 */ /* 0x000e620000000a00 */
[----:B------:R-:W-:Y:S01]  /*0430*/  SHF.R.U32.HI R12, RZ, 0xc, R12 ;  /* 0x0000000cff0c7819 */ /* 0x000fe2000001160c */
[----:B------:R-:W-:Y:S01]  /*0440*/  IMAD.IADD R10, R5, 0x1, R10 ;  /* 0x00000001050a7824 */ /* 0x000fe200078e020a */
[----:B------:R-:W-:Y:S01]  /*0450*/  CS2R R4, SRZ ;  /* 0x0000000000047805 */ /* 0x000fe2000001ff00 */
[----:B------:R-:W-:Y:S01]  /*0460*/  IMAD.IADD R11, R0, 0x1, R11 ;  /* 0x00000001000b7824 */ /* 0x000fe200078e020b */
[----:B------:R-:W-:Y:S01]  /*0470*/  LOP3.LUT R7, R12, 0x7, RZ, 0xc0, !PT ;  /* 0x000000070c077812 */ /* 0x000fe200078ec0ff */
[----:B------:R-:W-:Y:S01]  /*0480*/  IMAD.SHL.U32 R19, R19, 0x8, RZ ;  /* 0x0000000813137824 */ /* 0x000fe200078e00ff */
[----:B------:R-:W-:Y:S01]  /*0490*/  LOP3.LUT R10, R10, 0xffff, RZ, 0xc0, !PT ;  /* 0x0000ffff0a0a7812 */ /* 0x000fe200078ec0ff */
[----:B--2---:R-:W-:Y:S01]  /*04a0*/  IMAD.WIDE R12, R13, 0x4, R46 ;  /* 0x000000040d0c7825 */ /* 0x004fe200078e022e */
[----:B------:R-:W-:-:S02]  /*04b0*/  LOP3.LUT R11, R11, 0xf8, RZ, 0xc0, !PT ;  /* 0x000000f80b0b7812 */ /* 0x000fc400078ec0ff */
[----:B------:R-:W-:Y:S01]  /*04c0*/  PRMT R31, R10, 0x8880, RZ ;  /* 0x000088800a1f7816 */ /* 0x000fe200000000ff */
[----:B------:R-:W-:Y:S02]  /*04d0*/  IMAD.IADD R7, R2, 0x1, R7 ;  /* 0x0000000102077824 */ /* 0x000fe400078e0207 */
[----:B------:R-:W-:Y:S02]  /*04e0*/  IMAD.MOV R15, RZ, RZ, -R11 ;  /* 0x000000ffff0f7224 */ /* 0x000fe400078e0a0b */
[----:B------:R-:W-:Y:S01]  /*04f0*/  IMAD R16, R48, 0x40, R19 ;  /* 0x0000004030107824 */ /* 0x000fe200078e0213 */
[----:B------:R-:W-:Y:S02]  /*0500*/  LOP3.LUT R7, R7, 0xf8, RZ, 0xc0, !PT ;  /* 0x000000f807077812 */ /* 0x000fe400078ec0ff */
[----:B------:R-:W-:Y:S01]  /*0510*/  PRMT R15, R15, 0x7710, RZ ;  /* 0x000077100f0f7816 */ /* 0x000fe200000000ff */
[----:B------:R-:W-:Y:S02]  /*0520*/  IMAD.IADD R11, R16, 0x1, R31 ;  /* 0x00000001100b7824 */ /* 0x000fe400078e021f */
[----:B------:R-:W-:Y:S01]  /*0530*/  IMAD.MOV R17, RZ, RZ, -R7 ;  /* 0x000000ffff117224 */ /* 0x000fe200078e0a07 */
[----:B------:R-:W-:Y:S01]  /*0540*/  CS2R R6, SRZ ;  /* 0x0000000000067805 */ /* 0x000fe2000001ff00 */
[----:B-1----:R-:W-:-:S03]  /*0550*/  IMAD.WIDE R10, R11, 0x4, R8 ;  /* 0x000000040b0a7825 */ /* 0x002fc600078e0208 */
[----:B------:R-:W-:Y:S01]  /*0560*/  PRMT R17, R17, 0x7710, RZ ;  /* 0x0000771011117816 */ /* 0x000fe200000000ff */
[----:B------:R-:W-:Y:S01]  /*0570*/  IMAD.IADD R0, R0, 0x1, R15 ;  /* 0x0000000100007824 */ /* 0x000fe200078e020f */
[----:B------:R1:W2:Y:S03]  /*0580*/  @P2 LDG.E.EL R3, desc[UR6][R10.64] ;  /* 0x000000060a032981 */ /* 0x0002a6000c2e1900 */
[----:B------:R-:W-:Y:S01]  /*0590*/  IMAD.IADD R2, R2, 0x1, R17 ;  /* 0x0000000102027824 */ /* 0x000fe200078e0211 */
[----:B------:R-:W-:Y:S01]  /*05a0*/  LOP3.LUT R0, R0, 0xffff, RZ, 0xc0, !PT ;  /* 0x0000ffff00007812 */ /* 0x000fe200078ec0ff */
[----:B------:R3:W2:Y:S01]  /*05b0*/  @P2 LDG.E.EL.128 R4, desc[UR6][R12.64] ;  /* 0x000000060c042981 */ /* 0x0006a2000c2e1d00 */
[----:B------:R-:W-:Y:S01]  /*05c0*/  LOP3.LUT R36, R35, 0x20, R24, 0xfe, !PT ;  /* 0x0000002023247812 */ /* 0x000fe200078efe18 */
[----:B-1----:R-:W1:Y:S01]  /*05d0*/  LDC.64 R10, c[0x0][0x218] ;  /* 0x00008600ff0a7b82 */ /* 0x002e620000000a00 */
[----:B------:R-:W-:-:S02]  /*05e0*/  PRMT R17, R0, 0x8880, RZ ;  /* 0x0000888000117816 */ /* 0x000fc400000000ff */
[----:B------:R-:W-:Y:S01]  /*05f0*/  LOP3.LUT R2, R2, 0xffff, RZ, 0xc0, !PT ;  /* 0x0000ffff02027812 */ /* 0x000fe200078ec0ff */
[----:B------:R-:W-:-:S03]  /*0600*/  IMAD.HI R0, R36, 0x2aaaaaab, RZ ;  /* 0x2aaaaaab24007827 */ /* 0x000fc600078e02ff */
[----:B------:R-:W-:Y:S01]  /*0610*/  PRMT R45, R2, 0x8880, RZ ;  /* 0x00008880022d7816 */ /* 0x000fe200000000ff */
[----:B---3--:R-:W-:Y:S01]  /*0620*/  IMAD.IADD R13, R16, 0x1, R17 ;  /* 0x00000001100d7824 */ /* 0x008fe200078e0211 */
[----:B------:R-:W-:Y:S02]  /*0630*/  CS2R R26, SRZ ;  /* 0x00000000001a7805 */ /* 0x000fe4000001ff00 */
[----:B------:R-:W-:Y:S01]  /*0640*/  LOP3.LUT R14, R14, 0xffff, RZ, 0xc0, !PT ;  /* 0x0000ffff0e0e7812 */ /* 0x000fe200078ec0ff */
[----:B------:R-:W-:Y:S01]  /*0650*/  IMAD.WIDE R12, R13, 0x4, R8 ;  /* 0x000000040d0c7825 */ /* 0x000fe200078e0208 */
[----:B------:R-:W-:Y:S02]  /*0660*/  LOP3.LUT R44, R35, R24, RZ, 0xfc, !PT ;  /* 0x00000018232c7212 */ /* 0x000fe400078efcff */
[----:B------:R-:W-:Y:S01]  /*0670*/  SHF.R.U32.HI R23, RZ, 0x1f, R0 ;  /* 0x0000001fff177819 */ /* 0x000fe20000011600 */
[----:B------:R-:W-:Y:S01]  /*0680*/  IMAD.IADD R15, R16, 0x1, R45 ;  /* 0x00000001100f7824 */ /* 0x000fe200078e022d */
[----:B------:R-:W-:Y:S01]  /*0690*/  LOP3.LUT R34, R35, 0x30, R24, 0xfe, !PT ;  /* 0x0000003023227812 */ /* 0x000fe200078efe18 */
[----:B------:R3:W4:Y:S01]  /*06a0*/  @P2 LDG.E.EL R27, desc[UR6][R12.64] ;  /* 0x000000060c1b2981 */ /* 0x000722000c2e1900 */
[----:B------:R-:W-:Y:S01]  /*06b0*/  PRMT R29, R14, 0x8880, RZ ;  /* 0x000088800e1d7816 */ /* 0x000fe200000000ff */
[----:B------:R-:W-:Y:S01]  /*06c0*/  IMAD.WIDE R14, R15, 0x4, R8 ;  /* 0x000000040f0e7825 */ /* 0x000fe200078e0208 */
[----:B------:R-:W-:-:S02]  /*06d0*/  ISETP.GE.AND P1, PT, R42, 0x180, PT ;  /* 0x000001802a00780c */ /* 0x000fc40003f26270 */
[----:B------:R-:W-:Y:S01]  /*06e0*/  LEA.HI R37, R0, R23, RZ, 0x1c ;  /* 0x0000001700257211 */ /* 0x000fe200078fe0ff */
[----:B------:R-:W-:Y:S01]  /*06f0*/  IMAD.HI R0, R34, 0x2aaaaaab, RZ ;  /* 0x2aaaaaab22007827 */ /* 0x000fe200078e02ff */
[----:B------:R5:W4:Y:S03]  /*0700*/  @P2 LDG.E.EL R26, desc[UR6][R14.64] ;  /* 0x000000060e1a2981 */ /* 0x000b26000c2e1900 */
[----:B---3--:R-:W-:Y:S01]  /*0710*/  IMAD.HI R12, R44, 0x2aaaaaab, RZ ;  /* 0x2aaaaaab2c0c7827 */ /* 0x008fe200078e02ff */
[----:B------:R-:W-:Y:S02]  /*0720*/  ISETP.GE.AND P3, PT, R36, 0x180, PT ;  /* 0x000001802400780c */ /* 0x000fe40003f66270 */
[----:B------:R-:W-:Y:S01]  /*0730*/  SHF.R.U32.HI R13, RZ, 0x1f, R0 ;  /* 0x0000001fff0d7819 */ /* 0x000fe20000011600 */
[----:B------:R-:W-:Y:S02]  /*0740*/  IMAD.MOV.U32 R2, RZ, RZ, RZ ;  /* 0x000000ffff027224 */ /* 0x000fe400078e00ff */
[----:B-1----:R-:W-:Y:S01]  /*0750*/  IMAD.WIDE R48, R48, 0x4, R10 ;  /* 0x0000000430307825 */ /* 0x002fe200078e020a */
[----:B-----5:R-:W-:-:S03]  /*0760*/  SHF.R.U32.HI R15, RZ, 0x1f, R12 ;  /* 0x0000001fff0f7819 */ /* 0x020fc6000001160c */
[----:B------:R-:W-:Y:S01]  /*0770*/  IMAD.IADD R33, R16, 0x1, R29 ;  /* 0x0000000110217824 */ /* 0x000fe200078e021d */
[----:B------:R-:W-:Y:S01]  /*0780*/  LEA.HI R15, R12, R15, RZ, 0x1c ;  /* 0x0000000f0c0f7211 */ /* 0x000fe200078fe0ff */
[----:B------:R-:W-:Y:S01]  /*0790*/  IMAD R16, R37, -0x60, R36 ;  /* 0xffffffa025107824 */ /* 0x000fe200078e0224 */
[----:B------:R-:W-:Y:S01]  /*07a0*/  LEA.HI R13, R0, R13, RZ, 0x1c ;  /* 0x0000000d000d7211 */ /* 0x000fe200078fe0ff */
[----:B------:R-:W-:Y:S01]  /*07b0*/  IMAD.MOV.U32 R23, RZ, RZ, RZ ;  /* 0x000000ffff177224 */ /* 0x000fe200078e00ff */
[----:B------:R-:W-:Y:S01]  /*07c0*/  ISETP.GE.AND P4, PT, R34, 0x180, PT ;  /* 0x000001802200780c */ /* 0x000fe20003f86270 */
[----:B------:R-:W3:Y:S01]  /*07d0*/  @!P1 LDG.E.EL R2, desc[UR6][R48.64] ;  /* 0x0000000630029981 */ /* 0x000ee2000c2e1900 */
[----:B------:R-:W-:Y:S01]  /*07e0*/  IMAD.WIDE R40, R16, 0x4, R10 ;  /* 0x0000000410287825 */ /* 0x000fe200078e020a */
[----:B------:R-:W-:-:S03]  /*07f0*/  ISETP.GE.AND P1, PT, R44, 0x180, PT ;  /* 0x000001802c00780c */ /* 0x000fc60003f26270 */
[----:B------:R-:W-:Y:S01]  /*0800*/  IMAD.MOV.U32 R28, RZ, RZ, RZ ;  /* 0x000000ffff1c7224 */ /* 0x000fe200078e00ff */
[----:B------:R1:W5:Y:S01]  /*0810*/  @!P3 LDG.E.EL R23, desc[UR6][R40.64] ;  /* 0x000000062817b981 */ /* 0x000362000c2e1900 */
[----:B------:R-:W-:-:S04]  /*0820*/  IMAD.WIDE R32, R33, 0x4, R8 ;  /* 0x0000000421207825 */ /* 0x000fc800078e0208 */
[----:B------:R-:W-:Y:S02]  /*0830*/  IMAD R14, R15, -0x60, R44 ;  /* 0xffffffa00f0e7824 */ /* 0x000fe400078e022c */
[----:B------:R-:W-:Y:S01]  /*0840*/  IMAD R30, R13, -0x60, R34 ;  /* 0xffffffa00d1e7824 */ /* 0x000fe200078e0222 */
[----:B------:R-:W-:Y:S01]  /*0850*/  ISETP.LT.AND P3, PT, R44, 0x180, !P0 ;  /* 0x000001802c00780c */ /* 0x000fe20004761270 */
[----:B------:R-:W-:Y:S01]  /*0860*/  IMAD.MOV.U32 R0, RZ, RZ, RZ ;  /* 0x000000ffff007224 */ /* 0x000fe200078e00ff */
[----:B------:R1:W3:Y:S01]  /*0870*/  @P2 LDG.E.EL R28, desc[UR6][R32.64] ;  /* 0x00000006201c2981 */ /* 0x0002e2000c2e1900 */
[----:B------:R-:W-:Y:S01]  /*0880*/  IMAD R18, R14, 0x40, R19 ;  /* 0x000000400e127824 */ /* 0x000fe200078e0213 */
[----:B------:R-:W-:Y:S01]  /*0890*/  CS2R R38, SRZ ;  /* 0x0000000000267805 */ /* 0x000fe2000001ff00 */
[----:B------:R-:W-:Y:S01]  /*08a0*/  IMAD.WIDE R12, R30, 0x4, R10 ;  /* 0x000000041e0c7825 */ /* 0x000fe200078e020a */
[----:B-1----:R-:W-:-:S03]  /*08b0*/  CS2R R40, SRZ ;  /* 0x0000000000287805 */ /* 0x002fc6000001ff00 */
[C---:B------:R-:W-:Y:S01]  /*08c0*/  IMAD R37, R14.reuse, 0x100, R25 ;  /* 0x000001000e257824 */ /* 0x040fe200078e0219 */
[----:B------:R1:W5:Y:S01]  /*08d0*/  @!P4 LDG.E.EL R0, desc[UR6][R12.64] ;  /* 0x000000060c00c981 */ /* 0x000362000c2e1900 */
[----:B0-----:R-:W-:Y:S01]  /*08e0*/  IMAD.WIDE R32, R14, 0x4, R10 ;  /* 0x000000040e207825 */ /* 0x001fe200078e020a */
[----:B------:R-:W-:-:S03]  /*08f0*/  CS2R R14, SRZ ;  /* 0x00000000000e7805 */ /* 0x000fc6000001ff00 */
[----:B------:R-:W-:Y:S01]  /*0900*/  IMAD.IADD R11, R18, 0x1, R29 ;  /* 0x00000001120b7824 */ /* 0x000fe200078e021d */
[----:B------:R0:W5:Y:S01]  /*0910*/  @!P1 LDG.E.EL R38, desc[UR6][R32.64] ;  /* 0x0000000620269981 */ /* 0x000162000c2e1900 */
[----:B-1----:R-:W-:Y:S02]  /*0920*/  CS2R R12, SRZ ;  /* 0x00000000000c7805 */ /* 0x002fe4000001ff00 */
[----:B------:R-:W-:-:S05]  /*0930*/  IMAD.WIDE R10, R11, 0x4, R8 ;  /* 0x000000040b0a7825 */ /* 0x000fca00078e0208 */
[----:B------:R-:W5:Y:S01]  /*0940*/  @P3 LDG.E.EL R40, desc[UR6][R10.64] ;  /* 0x000000060a283981 */ /* 0x000f62000c2e1900 */
[----:B0-----:R-:W-:-:S05]  /*0950*/  IMAD.WIDE R32, R37, 0x4, R46 ;  /* 0x0000000425207825 */ /* 0x001fca00078e022e */
[----:B------:R0:W5:Y:S01]  /*0960*/  @P3 LDG.E.EL.128 R12, desc[UR6][R32.64] ;  /* 0x00000006200c3981 */ /* 0x000162000c2e1d00 */
[----:B------:R-:W-:Y:S01]  /*0970*/  LOP3.LUT R22, R35, 0x3c, R22, 0xf8, !PT ;  /* 0x0000003c23167812 */ /* 0x000fe200078ef816 */
[----:B0-----:R-:W0:Y:S01]  /*0980*/  LDC.64 R32, c[0x0][0x210] ;  /* 0x00008400ff207b82 */ /* 0x001e220000000a00 */
[----:B------:R-:W-:Y:S02]  /*0990*/  IMAD.IADD R49, R18, 0x1, R31 ;  /* 0x0000000112317824 */ /* 0x000fe400078e021f */
[--C-:B------:R-:W-:Y:S02]  /*09a0*/  IMAD R43, R44, 0x100, R25.reuse ;  /* 0x000001002c2b7824 */ /* 0x100fe400078e0219 */
[--C-:B------:R-:W-:Y:S02]  /*09b0*/  IMAD R35, R42, 0x100, R25.reuse ;  /* 0x000001002a237824 */ /* 0x100fe400078e0219 */
[--C-:B------:R-:W-:Y:S02]  /*09c0*/  IMAD R37, R36, 0x100, R25.reuse ;  /* 0x0000010024257824 */ /* 0x100fe400078e0219 */
[----:B------:R-:W-:-:S02]  /*09d0*/  IMAD R11, R34, 0x100, R25 ;  /* 0x00000100220b7824 */ /* 0x000fc400078e0219 */
[--C-:B------:R-:W-:Y:S02]  /*09e0*/  IMAD R51, R16, 0x100, R25.reuse ;  /* 0x0000010010337824 */ /* 0x100fe400078e0219 */
[----:B------:R-:W-:Y:S01]  /*09f0*/  IMAD R25, R30, 0x100, R25 ;  /* 0x000001001e197824 */ /* 0x000fe200078e0219 */
[----:B------:R-:W-:Y:S01]  /*0a00*/  ISETP.LT.AND P1, PT, R36, 0x180, !P0 ;  /* 0x000001802400780c */ /* 0x000fe20004721270 */
[----:B------:R-:W-:Y:S02]  /*0a10*/  IMAD R16, R16, 0x40, R19 ;  /* 0x0000004010107824 */ /* 0x000fe400078e0213 */
[----:B------:R-:W-:-:S04]  /*0a20*/  IMAD.WIDE R48, R49, 0x4, R8 ;  /* 0x0000000431307825 */ /* 0x000fc800078e0208 */
[--C-:B------:R-:W-:Y:S01]  /*0a30*/  IMAD.WIDE R50, R51, 0x4, R46.reuse ;  /* 0x0000000433327825 */ /* 0x100fe200078e022e */
[----:B------:R1:W5:Y:S03]  /*0a40*/  @P3 LDG.E.EL R39, desc[UR6][R48.64] ;  /* 0x0000000630273981 */ /* 0x000366000c2e1900 */
[----:B------:R-:W-:-:S04]  /*0a50*/  IMAD.WIDE R46, R25, 0x4, R46 ;  /* 0x00000004192e7825 */ /* 0x000fc800078e022e */
[----:B------:R-:W-:Y:S02]  /*0a60*/  IMAD.IADD R53, R18, 0x1, R17 ;  /* 0x0000000112357824 */ /* 0x000fe400078e0211 */
[----:B-1----:R-:W-:Y:S02]  /*0a70*/  IMAD.MOV.U32 R49, RZ, RZ, RZ ;  /* 0x000000ffff317224 */ /* 0x002fe400078e00ff */
[----:B------:R-:W-:Y:S01]  /*0a80*/  IMAD.WIDE R52, R53, 0x4, R8 ;  /* 0x0000000435347825 */ /* 0x000fe200078e0208 */
[----:B------:R-:W-:-:S03]  /*0a90*/  ISETP.LT.AND P0, PT, R34, 0x180, !P0 ;  /* 0x000001802200780c */ /* 0x000fc60004701270 */
[----:B------:R-:W-:Y:S01]  /*0aa0*/  IMAD R10, R30, 0x40, R19 ;  /* 0x000000401e0a7824 */ /* 0x000fe200078e0213 */
[----:B------:R1:W5:Y:S01]  /*0ab0*/  @P3 LDG.E.EL R41, desc[UR6][R52.64] ;  /* 0x0000000634293981 */ /* 0x000362000c2e1900 */
[----:B0-----:R-:W-:-:S04]  /*0ac0*/  IMAD.WIDE R42, R43, 0x4, R32 ;  /* 0x000000042b2a7825 */ /* 0x001fc800078e0220 */
[----:B------:R-:W-:-:S04]  /*0ad0*/  IMAD.WIDE R34, R35, 0x4, R32 ;  /* 0x0000000423227825 */ /* 0x000fc800078e0220 */
[----:B------:R-:W-:-:S04]  /*0ae0*/  IMAD.WIDE R36, R37, 0x4, R32 ;  /* 0x0000000425247825 */ /* 0x000fc800078e0220 */
[----:B------:R-:W-:-:S04]  /*0af0*/  IMAD.WIDE R32, R11, 0x4, R32 ;  /* 0x000000040b207825 */ /* 0x000fc800078e0220 */
[C---:B------:R-:W-:Y:S02]  /*0b00*/  IMAD.IADD R55, R16.reuse, 0x1, R29 ;  /* 0x0000000110377824 */ /* 0x040fe400078e021d */
[----:B-1----:R-:W-:Y:S02]  /*0b10*/  IMAD.IADD R53, R16, 0x1, R17 ;  /* 0x0000000110357824 */ /* 0x002fe400078e0211 */
[----:B------:R-:W-:Y:S01]  /*0b20*/  IMAD.IADD R11, R18, 0x1, R45 ;  /* 0x00000001120b7824 */ /* 0x000fe200078e022d */
[----:B------:R-:W-:Y:S01]  /*0b30*/  CS2R R18, SRZ ;  /* 0x0000000000127805 */ /* 0x000fe2000001ff00 */
[----:B------:R-:W-:-:S04]  /*0b40*/  IMAD.WIDE R54, R55, 0x4, R8 ;  /* 0x0000000437367825 */ /* 0x000fc800078e0208 */
[----:B------:R-:W-:-:S04]  /*0b50*/  IMAD.WIDE R52, R53, 0x4, R8 ;  /* 0x0000000435347825 */ /* 0x000fc800078e0208 */
[----:B--2---:R-:W-:Y:S01]  /*0b60*/  FADD R30, R3, R4 ;  /* 0x00000004031e7221 */ /* 0x004fe20000000000 */
[----:B----4-:R-:W-:Y:S01]  /*0b70*/  FADD R27, R27, R6 ;  /* 0x000000061b1b7221 */ /* 0x010fe20000000000 */
[----:B------:R-:W-:Y:S01]  /*0b80*/  FADD R25, R26, R7 ;  /* 0x000000071a197221 */ /* 0x000fe20000000000 */
[----:B------:R-:W-:-:S04]  /*0b90*/  IMAD.IADD R7, R16, 0x1, R31 ;  /* 0x0000000110077824 */ /* 0x000fc800078e021f */
[----:B------:R-:W-:-:S05]  /*0ba0*/  IMAD.WIDE R6, R7, 0x4, R8 ;  /* 0x0000000407067825 */ /* 0x000fca00078e0208 */
[----:B------:R0:W2:Y:S02]  /*0bb0*/  @P1 LDG.E.EL R49, desc[UR6][R6.64] ;  /* 0x0000000606311981 */ /* 0x0000a4000c2e1900 */
[----:B0-----:R-:W-:Y:S02]  /*0bc0*/  IMAD.IADD R7, R10, 0x1, R17 ;  /* 0x000000010a077824 */ /* 0x001fe400078e0211 */
[----:B---3--:R-:W-:Y:S01]  /*0bd0*/  FADD R3, R28, R5 ;  /* 0x000000051c037221 */ /* 0x008fe20000000000 */
[----:B------:R-:W-:-:S06]  /*0be0*/  CS2R R4, SRZ ;  /* 0x0000000000047805 */ /* 0x000fcc000001ff00 */
[----:B------:R0:W3:Y:S04]  /*0bf0*/  @P1 LDG.E.EL R4, desc[UR6][R54.64] ;  /* 0x0000000636041981 */ /* 0x0000e8000c2e1900 */
[----:B------:R-:W4:Y:S01]  /*0c00*/  @P1 LDG.E.EL R5, desc[UR6][R52.64] ;  /* 0x0000000634051981 */ /* 0x000f22000c2e1900 */
[----:B-----5:R-:W-:Y:S01]  /*0c10*/  FADD R40, R40, R13 ;  /* 0x0000000d28287221 */ /* 0x020fe20000000000 */
[----:B------:R-:W-:Y:S01]  /*0c20*/  IMAD.IADD R13, R16, 0x1, R45 ;  /* 0x00000001100d7824 */ /* 0x000fe200078e022d */
[----:B------:R-:W-:-:S06]  /*0c30*/  CS2R R16, SRZ ;  /* 0x0000000000107805 */ /* 0x000fcc000001ff00 */
[----:B------:R1:W2:Y:S01]  /*0c40*/  @P1 LDG.E.EL.128 R16, desc[UR6][R50.64] ;  /* 0x0000000632101981 */ /* 0x0002a2000c2e1d00 */
[----:B------:R-:W-:Y:S02]  /*0c50*/  IMAD.IADD R31, R10, 0x1, R31 ;  /* 0x000000010a1f7824 */ /* 0x000fe400078e021f */
[----:B------:R-:W-:-:S04]  /*0c60*/  IMAD.WIDE R56, R13, 0x4, R8 ;  /* 0x000000040d387825 */ /* 0x000fc800078e0208 */
[----:B0-----:R-:W-:-:S04]  /*0c70*/  IMAD.WIDE R54, R31, 0x4, R8 ;  /* 0x000000041f367825 */ /* 0x001fc800078e0208 */
[----:B-1----:R-:W-:-:S04]  /*0c80*/  IMAD.WIDE R50, R11, 0x4, R8 ;  /* 0x000000040b327825 */ /* 0x002fc800078e0208 */
[----:B------:R-:W-:Y:S01]  /*0c90*/  FADD R39, R39, R12 ;  /* 0x0000000c27277221 */ /* 0x000fe20000000000 */
[----:B------:R-:W-:-:S06]  /*0ca0*/  CS2R R12, SRZ ;  /* 0x00000000000c7805 */ /* 0x000fcc000001ff00 */
[----:B------:R-:W5:Y:S04]  /*0cb0*/  @P0 LDG.E.EL R13, desc[UR6][R54.64] ;  /* 0x00000006360d0981 */ /* 0x000f68000c2e1900 */
[----:B------:R0:W5:Y:S01]  /*0cc0*/  @P3 LDG.E.EL R12, desc[UR6][R50.64] ;  /* 0x00000006320c3981 */ /* 0x000162000c2e1900 */
[----:B------:R-:W-:Y:S01]  /*0cd0*/  FADD R41, R41, R14 ;  /* 0x0000000e29297221 */ /* 0x000fe20000000000 */
[----:B------:R-:W-:Y:S02]  /*0ce0*/  IMAD.MOV.U32 R14, RZ, RZ, RZ ;  /* 0x000000ffff0e7224 */ /* 0x000fe400078e00ff */
[C---:B------:R-:W-:Y:S01]  /*0cf0*/  IMAD.IADD R29, R10.reuse, 0x1, R29 ;  /* 0x000000010a1d7824 */ /* 0x040fe200078e021d */
[----:B------:R-:W1:Y:S03]  /*0d00*/  S2UR UR5, SR_CgaCtaId ;  /* 0x00000000000579c3 */ /* 0x000e660000008800 */
[----:B------:R-:W5:Y:S01]  /*0d10*/  @P1 LDG.E.EL R14, desc[UR6][R56.64] ;  /* 0x00000006380e1981 */ /* 0x000f62000c2e1900 */
[----:B------:R-:W-:Y:S01]  /*0d20*/  IMAD.IADD R45, R10, 0x1, R45 ;  /* 0x000000010a2d7824 */ /* 0x000fe200078e022d */
[----:B------:R-:W-:Y:S01]  /*0d30*/  CS2R R10, SRZ ;  /* 0x00000000000a7805 */ /* 0x000fe2000001ff00 */
[--C-:B------:R-:W-:Y:S01]  /*0d40*/  IMAD.WIDE R52, R29, 0x4, R8.reuse ;  /* 0x000000041d347825 */ /* 0x100fe200078e0208 */
[----:B------:R-:W-:Y:S01]  /*0d50*/  UMOV UR4, 0x400 ;  /* 0x0000040000047882 */ /* 0x000fe20000000000 */
[----:B------:R-:W-:Y:S01]  /*0d60*/  ISETP.GE.AND P4, PT, R22, 0x180, PT ;  /* 0x000001801600780c */ /* 0x000fe20003f86270 */
[----:B0-----:R-:W0:Y:S01]  /*0d70*/  LDC.64 R50, c[0x0][0x230] ;  /* 0x00008c00ff327b82 */ /* 0x001e220000000a00 */
[----:B------:R-:W-:-:S04]  /*0d80*/  IMAD.WIDE R44, R45, 0x4, R8 ;  /* 0x000000042d2c7825 */ /* 0x000fc800078e0208 */
[----:B--2---:R-:W-:Y:S01]  /*0d90*/  FADD R26, R49, R16 ;  /* 0x00000010311a7221 */ /* 0x004fe20000000000 */
[----:B------:R-:W-:-:S04]  /*0da0*/  IMAD.WIDE R48, R7, 0x4, R8 ;  /* 0x0000000407307825 */ /* 0x000fc800078e0208 */
[----:B---3--:R-:W-:Y:S01]  /*0db0*/  FADD R31, R4, R17 ;  /* 0x00000011041f7221 */ /* 0x008fe20000000000 */
[----:B----4-:R-:W-:Y:S01]  /*0dc0*/  FADD R18, R5, R18 ;  /* 0x0000001205127221 */ /* 0x010fe20000000000 */
[----:B------:R-:W-:Y:S02]  /*0dd0*/  CS2R R4, SRZ ;  /* 0x0000000000047805 */ /* 0x000fe4000001ff00 */
[----:B------:R-:W-:-:S06]  /*0de0*/  CS2R R6, SRZ ;  /* 0x0000000000067805 */ /* 0x000fcc000001ff00 */
[----:B------:R-:W2:Y:S01]  /*0df0*/  @P0 LDG.E.EL.128 R4, desc[UR6][R46.64] ;  /* 0x000000062e040981 */ /* 0x000ea2000c2e1d00 */
[----:B------:R-:W-:Y:S01]  /*0e00*/  CS2R R8, SRZ ;  /* 0x0000000000087805 */ /* 0x000fe2000001ff00 */
[----:B------:R-:W-:-:S05]  /*0e10*/  IMAD.MOV.U32 R16, RZ, RZ, RZ ;  /* 0x000000ffff107224 */ /* 0x000fca00078e00ff */
[----:B------:R-:W3:Y:S04]  /*0e20*/  @P3 LDG.E.EL.128 R8, desc[UR6][R42.64] ;  /* 0x000000062a083981 */ /* 0x000ee8000c2e1d00 */
[----:B------:R-:W4:Y:S01]  /*0e30*/  @P0 LDG.E.EL R16, desc[UR6][R52.64] ;  /* 0x0000000634100981 */ /* 0x000f22000c2e1900 */
[----:B-----5:R-:W-:Y:S01]  /*0e40*/  FADD R19, R14, R19 ;  /* 0x000000130e137221 */ /* 0x020fe20000000000 */
[----:B------:R-:W-:-:S06]  /*0e50*/  IMAD.MOV.U32 R28, RZ, RZ, RZ ;  /* 0x000000ffff1c7224 */ /* 0x000fcc00078e00ff */
[----:B------:R5:W5:Y:S01]  /*0e60*/  @P0 LDG.E.EL R28, desc[UR6][R44.64] ;  /* 0x000000062c1c0981 */ /* 0x000b62000c2e1900 */
[----:B--2---:R-:W-:Y:S01]  /*0e70*/  FADD R17, R13, R4 ;  /* 0x000000040d117221 */ /* 0x004fe20000000000 */
[----:B------:R-:W-:Y:S01]  /*0e80*/  FADD R4, R12, R15 ;  /* 0x0000000f0c047221 */ /* 0x000fe20000000000 */
[----:B------:R-:W-:Y:S02]  /*0e90*/  CS2R R12, SRZ ;  /* 0x00000000000c7805 */ /* 0x000fe4000001ff00 */
[----:B------:R-:W-:-:S06]  /*0ea0*/  CS2R R14, SRZ ;  /* 0x00000000000e7805 */ /* 0x000fcc000001ff00 */
[----:B------:R-:W2:Y:S01]  /*0eb0*/  @P2 LDG.E.EL.128 R12, desc[UR6][R34.64] ;  /* 0x00000006220c2981 */ /* 0x000ea2000c2e1d00 */
[C---:B---3--:R-:W-:Y:S01]  /*0ec0*/  FADD R8, R38.reuse, R8 ;  /* 0x0000000826087221 */ /* 0x048fe20000000000 */
[C---:B------:R-:W-:Y:S01]  /*0ed0*/  FADD R9, R38.reuse, R9 ;  /* 0x0000000926097221 */ /* 0x040fe20000000000 */
[----:B------:R-:W-:Y:S01]  /*0ee0*/  FADD R10, R38, R10 ;  /* 0x0000000a260a7221 */ /* 0x000fe20000000000 */
[----:B----4-:R-:W-:Y:S01]  /*0ef0*/  FADD R16, R16, R5 ;  /* 0x0000000510107221 */ /* 0x010fe20000000000 */
[----:B------:R-:W-:Y:S01]  /*0f00*/  FADD R5, R38, R11 ;  /* 0x0000000b26057221 */ /* 0x000fe20000000000 */
[----:B------:R-:W-:Y:S01]  /*0f10*/  FADD R46, R8, R39 ;  /* 0x00000027082e7221 */ /* 0x000fe20000000000 */
[----:B-----5:R-:W-:Y:S01]  /*0f20*/  FADD R44, R9, R40 ;  /* 0x00000028092c7221 */ /* 0x020fe20000000000 */
[----:B------:R-:W-:Y:S01]  /*0f30*/  FADD R38, R10, R41 ;  /* 0x000000290a267221 */ /* 0x000fe20000000000 */
[----:B------:R-:W-:Y:S02]  /*0f40*/  CS2R R8, SRZ ;  /* 0x0000000000087805 */ /* 0x000fe4000001ff00 */
[----:B------:R-:W-:-:S06]  /*0f50*/  CS2R R10, SRZ ;  /* 0x00000000000a7805 */ /* 0x000fcc000001ff00 */
[----:B------:R-:W3:Y:S01]  /*0f60*/  @P1 LDG.E.EL.128 R8, desc[UR6][R36.64] ;  /* 0x0000000624081981 */ /* 0x000ee2000c2e1d00 */
[----:B------:R-:W4:Y:S01]  /*0f70*/  S2R R39, SR_TID.X ;  /* 0x0000000000277919 */ /* 0x000f220000002100 */
[----:B------:R-:W-:Y:S01]  /*0f80*/  FADD R41, R5, R4 ;  /* 0x0000000405297221 */ /* 0x000fe20000000000 */
[----:B-1----:R-:W-:Y:S01]  /*0f90*/  UPRMT UR4, UR5, 0x654, UR4 ;  /* 0x0000065405047896 */ /* 0x002fe20008000004 */
[----:B------:R-:W-:-:S06]  /*0fa0*/  IMAD.MOV.U32 R29, RZ, RZ, RZ ;  /* 0x000000ffff1d7224 */ /* 0x000fcc00078e00ff */
[----:B------:R1:W5:Y:S01]  /*0fb0*/  @P0 LDG.E.EL R29, desc[UR6][R48.64] ;  /* 0x00000006301d0981 */ /* 0x000362000c2e1900 */
[----:B--2---:R-:W-:-:S04]  /*0fc0*/  FADD R5, R2, R12 ;  /* 0x0000000c02057221 */ /* 0x004fc80000000000 */
[----:B------:R-:W-:Y:S01]  /*0fd0*/  FADD R12, R5, R30 ;  /* 0x0000001e050c7221 */ /* 0x000fe20000000000 */
[----:B----4-:R-:W-:Y:S02]  /*0fe0*/  IMAD.SHL.U32 R5, R39, 0x100, RZ ;  /* 0x0000010027057824 */ /* 0x010fe400078e00ff */
[C---:B------:R-:W-:Y:S01]  /*0ff0*/  FADD R40, R2.reuse, R13 ;  /* 0x0000000d02287221 */ /* 0x040fe20000000000 */
[C---:B------:R-:W-:Y:S02]  /*1000*/  FADD R4, R2.reuse, R14 ;  /* 0x0000000e02047221 */ /* 0x040fe40000000000 */
[----:B------:R-:W-:Y:S01]  /*1010*/  LOP3.LUT R5, R5, 0xf00, RZ, 0xc0, !PT ;  /* 0x00000f0005057812 */ /* 0x000fe200078ec0ff */
[----:B------:R-:W-:Y:S01]  /*1020*/  FADD R14, R2, R15 ;  /* 0x0000000f020e7221 */ /* 0x000fe20000000000 */
[----:B------:R-:W-:Y:S01]  /*1030*/  FADD R13, R40, R3 ;  /* 0x00000003280d7221 */ /* 0x000fe20000000000 */
[----:B------:R-:W-:Y:S02]  /*1040*/  SHF.R.U32.HI R2, RZ, 0x4, R39 ;  /* 0x00000004ff027819 */ /* 0x000fe40000011627 */
[----:B------:R-:W-:Y:S01]  /*1050*/  LOP3.LUT R3, R5, 0x40, RZ, 0xfc, !PT ;  /* 0x0000004005037812 */ /* 0x000fe200078efcff */
[----:B------:R-:W-:Y:S01]  /*1060*/  FADD R27, R4, R27 ;  /* 0x0000001b041b7221 */ /* 0x000fe20000000000 */
[----:B------:R-:W-:-:S02]  /*1070*/  SGXT.U32 R2, R2, 0x4 ;  /* 0x000000040202781a */ /* 0x000fc40000000000 */
[----:B------:R-:W-:Y:S02]  /*1080*/  SHF.R.U32.HI R3, RZ, 0x6, R3 ;  /* 0x00000006ff037819 */ /* 0x000fe40000011603 */
[C---:B------:R-:W-:Y:S02]  /*1090*/  LOP3.LUT R4, R5.reuse, 0x80, RZ, 0xfc, !PT ;  /* 0x0000008005047812 */ /* 0x040fe400078efcff */
[----:B------:R-:W-:Y:S02]  /*10a0*/  LOP3.LUT R2, R5, R2, RZ, 0xfc, !PT ;  /* 0x0000000205027212 */ /* 0x000fe400078efcff */
[----:B------:R-:W-:Y:S02]  /*10b0*/  LEA R15, R3, UR4, 0x4 ;  /* 0x00000004030f7c11 */ /* 0x000fe4000f8e20ff */
[----:B------:R-:W-:Y:S02]  /*10c0*/  SHF.R.U32.HI R4, RZ, 0x6, R4 ;  /* 0x00000006ff047819 */ /* 0x000fe40000011604 */
[----:B------:R-:W-:Y:S01]  /*10d0*/  LEA.HI R45, R5, UR4, RZ, 0x1e ;  /* 0x00000004052d7c11 */ /* 0x000fe2000f8ff0ff */
[----:B------:R-:W-:Y:S01]  /*10e0*/  IMAD R30, R2, 0x4, R15 ;  /* 0x00000004021e7824 */ /* 0x000fe200078e020f */
[----:B------:R-:W-:-:S03]  /*10f0*/  LEA R15, R4, UR4, 0x4 ;  /* 0x00000004040f7c11 */ /* 0x000fc6000f8e20ff */
[----:B------:R-:W-:Y:S02]  /*1100*/  IMAD R45, R2, 0x4, R45 ;  /* 0x00000004022d7824 */ /* 0x000fe400078e022d */
[----:B------:R-:W-:Y:S01]  /*1110*/  FADD R25, R14, R25 ;  /* 0x000000190e197221 */ /* 0x000fe20000000000 */
[----:B------:R-:W-:Y:S01]  /*1120*/  IMAD R40, R2, 0x4, R15 ;  /* 0x0000000402287824 */ /* 0x000fe200078e020f */
[----:B------:R-:W-:Y:S01]  /*1130*/  LOP3.LUT R14, R5, 0xc0, RZ, 0xfc, !PT ;  /* 0x000000c0050e7812 */ /* 0x000fe200078efcff */
[C---:B---3--:R-:W-:Y:S01]  /*1140*/  FADD R15, R23.reuse, R8 ;  /* 0x00000008170f7221 */ /* 0x048fe20000000000 */
[----:B------:R-:W-:Y:S01]  /*1150*/  STS [R45], R46 ;  /* 0x0000002e2d007388 */ /* 0x000fe20000000800 */
[C---:B------:R-:W-:Y:S01]  /*1160*/  FADD R47, R23.reuse, R10 ;  /* 0x0000000a172f7221 */ /* 0x040fe20000000000 */
[C---:B------:R-:W-:Y:S01]  /*1170*/  FADD R8, R23.reuse, R9 ;  /* 0x0000000917087221 */ /* 0x040fe20000000000 */
[----:B------:R-:W-:Y:S01]  /*1180*/  FADD R10, R23, R11 ;  /* 0x0000000b170a7221 */ /* 0x000fe20000000000 */
[----:B------:R-:W-:Y:S01]  /*1190*/  STS [R30+0x100], R44 ;  /* 0x0001002c1e007388 */ /* 0x000fe20000000800 */
[----:B------:R-:W-:-:S03]  /*11a0*/  LOP3.LUT R23, R21, R24, RZ, 0xfc, !PT ;  /* 0x0000001815177212 */ /* 0x000fc600078efcff */
[----:B------:R2:W-:Y:S02]  /*11b0*/  STS [R40+0x200], R38 ;  /* 0x0002002628007388 */ /* 0x0005e40000000800 */
[----:B--2---:R-:W-:Y:S02]  /*11c0*/  SHF.R.U32.HI R38, RZ, 0x6, R14 ;  /* 0x00000006ff267819 */ /* 0x004fe4000001160e */
[----:B------:R-:W-:Y:S02]  /*11d0*/  SHF.R.S32.HI R14, RZ, 0x1f, R23 ;  /* 0x0000001fff0e7819 */ /* 0x000fe40000011417 */
[----:B------:R-:W-:Y:S02]  /*11e0*/  LEA R9, R38, UR4, 0x4 ;  /* 0x0000000426097c11 */ /* 0x000fe4000f8e20ff */
[----:B------:R-:W-:-:S03]  /*11f0*/  LEA.HI R14, R14, R23, RZ, 0x4 ;  /* 0x000000170e0e7211 */ /* 0x000fc600078f20ff */
[----:B------:R-:W-:Y:S01]  /*1200*/  IMAD R44, R2, 0x4, R9 ;  /* 0x00000004022c7824 */ /* 0x000fe200078e0209 */
[----:B------:R-:W-:-:S04]  /*1210*/  LOP3.LUT R14, R14, 0xfff0, RZ, 0xc0, !PT ;  /* 0x0000fff00e0e7812 */ /* 0x000fc800078ec0ff */
[----:B------:R-:W-:Y:S04]  /*1220*/  STS [R44+0x300], R41 ;  /* 0x000300292c007388 */ /* 0x000fe80000000800 */
[----:B------:R2:W-:Y:S04]  /*1230*/  STS [R45+0x40], R12 ;  /* 0x0000400c2d007388 */ /* 0x0005e80000000800 */
[----:B------:R3:W-:Y:S01]  /*1240*/  STS [R30+0x140], R13 ;  /* 0x0001400d1e007388 */ /* 0x0007e20000000800 */
[----:B--2---:R-:W-:-:S05]  /*1250*/  IMAD.IADD R12, R23, 0x1, -R14 ;  /* 0x00000001170c7824 */ /* 0x004fca00078e0a0e */
[----:B---3--:R-:W-:-:S04]  /*1260*/  PRMT R13, R12, 0x8880, RZ ;  /* 0x000088800c0d7816 */ /* 0x008fc800000000ff */
[----:B------:R-:W-:Y:S01]  /*1270*/  PRMT R13, R13, 0x7710, RZ ;  /* 0x000077100d0d7816 */ /* 0x000fe200000000ff */
[----:B------:R-:W-:Y:S01]  /*1280*/  FADD R26, R15, R26 ;  /* 0x0000001a0f1a7221 */ /* 0x000fe20000000000 */
[----:B------:R-:W-:Y:S02]  /*1290*/  FADD R15, R8, R31 ;  /* 0x0000001f080f7221 */ /* 0x000fe40000000000 */
[----:B------:R-:W-:Y:S01]  /*12a0*/  SHF.R.U32.HI R13, RZ, 0xc, R13 ;  /* 0x0000000cff0d7819 */ /* 0x000fe2000001160d */
[----:B-1----:R-:W-:Y:S01]  /*12b0*/  FADD R49, R10, R19 ;  /* 0x000000130a317221 */ /* 0x002fe20000000000 */
[----:B------:R-:W-:Y:S02]  /*12c0*/  CS2R R8, SRZ ;  /* 0x0000000000087805 */ /* 0x000fe4000001ff00 */
[----:B------:R-:W-:Y:S02]  /*12d0*/  CS2R R10, SRZ ;  /* 0x00000000000a7805 */ /* 0x000fe4000001ff00 */
[----:B------:R-:W-:-:S04]  /*12e0*/  LOP3.LUT R13, R13, 0x7, RZ, 0xc0, !PT ;  /* 0x000000070d0d7812 */ /* 0x000fc800078ec0ff */
[----:B------:R-:W2:Y:S01]  /*12f0*/  @P0 LDG.E.EL.128 R8, desc[UR6][R32.64] ;  /* 0x0000000620080981 */ /* 0x000ea2000c2e1d00 */
[----:B------:R-:W-:-:S05]  /*1300*/  IMAD.IADD R13, R12, 0x1, R13 ;  /* 0x000000010c0d7824 */ /* 0x000fca00078e020d */
[----:B------:R-:W-:-:S05]  /*1310*/  LOP3.LUT R14, R13, 0xf8, RZ, 0xc0, !PT ;  /* 0x000000f80d0e7812 */ /* 0x000fca00078ec0ff */
[----:B------:R-:W-:-:S05]  /*1320*/  IMAD.MOV R14, RZ, RZ, -R14 ;  /* 0x000000ffff0e7224 */ /* 0x000fca00078e0a0e */
[----:B------:R-:W-:-:S05]  /*1330*/  PRMT R19, R14, 0x7710, RZ ;  /* 0x000077100e137816 */ /* 0x000fca00000000ff */
[----:B------:R-:W-:Y:S01]  /*1340*/  IMAD.IADD R14, R12, 0x1, R19 ;  /* 0x000000010c0e7824 */ /* 0x000fe200078e0213 */
[----:B------:R-:W-:Y:S01]  /*1350*/  SHF.R.S32.HI R12, RZ, 0x1f, R23 ;  /* 0x0000001fff0c7819 */ /* 0x000fe20000011417 */
[----:B------:R-:W-:-:S03]  /*1360*/  FADD R47, R47, R18 ;  /* 0x000000122f2f7221 */ /* 0x000fc60000000000 */
[----:B------:R-:W-:Y:S02]  /*1370*/  LOP3.LUT R14, R14, 0xffff, RZ, 0xc0, !PT ;  /* 0x0000ffff0e0e7812 */ /* 0x000fe400078ec0ff */
[----:B------:R-:W-:Y:S02]  /*1380*/  ISETP.LT.AND P5, PT, R23, 0x100, !P4 ;  /* 0x000001001700780c */ /* 0x000fe400067a1270 */
[----:B------:R-:W-:Y:S02]  /*1390*/  PRMT R18, R14, 0x8880, RZ ;  /* 0x000088800e127816 */ /* 0x000fe400000000ff */
[----:B------:R-:W-:Y:S02]  /*13a0*/  PRMT R14, R13, 0x8880, RZ ;  /* 0x000088800d0e7816 */ /* 0x000fe400000000ff */
[-C--:B------:R-:W-:Y:S02]  /*13b0*/  LEA.HI R12, R12, R23.reuse, RZ, 0x4 ;  /* 0x000000170c0c7211 */ /* 0x080fe400078f20ff */
[----:B------:R-:W-:-:S02]  /*13c0*/  LEA.HI R23, R20, R23, RZ, 0x7 ;  /* 0x0000001714177211 */ /* 0x000fc400078f38ff */
[----:B------:R-:W-:Y:S02]  /*13d0*/  PRMT R14, R14, 0x7710, RZ ;  /* 0x000077100e0e7816 */ /* 0x000fe400000000ff */
[----:B------:R-:W-:Y:S02]  /*13e0*/  SHF.R.U32.HI R13, RZ, 0x7, R23 ;  /* 0x00000007ff0d7819 */ /* 0x000fe40000011617 */
[----:B------:R-:W-:Y:S02]  /*13f0*/  SHF.R.U32.HI R14, RZ, 0x3, R14 ;  /* 0x00000003ff0e7819 */ /* 0x000fe4000001160e */
[----:B------:R-:W-:Y:S01]  /*1400*/  SHF.R.S32.HI R12, RZ, 0x4, R12 ;  /* 0x00000004ff0c7819 */ /* 0x000fe2000001140c */
[----:B------:R-:W-:Y:S01]  /*1410*/  IMAD R13, R13, 0x80, R18 ;  /* 0x000000800d0d7824 */ /* 0x000fe200078e0212 */
[----:B------:R-:W-:Y:S02]  /*1420*/  LOP3.LUT R18, R14, 0xffff, RZ, 0xc0, !PT ;  /* 0x0000ffff0e127812 */ /* 0x000fe400078ec0ff */
[----:B------:R-:W-:-:S02]  /*1430*/  LEA.HI R14, R12, R12, RZ, 0x3 ;  /* 0x0000000c0c0e7211 */ /* 0x000fc400078f18ff */
[----:B------:R-:W-:Y:S02]  /*1440*/  PRMT R18, R18, 0x8880, RZ ;  /* 0x0000888012127816 */ /* 0x000fe400000000ff */
[----:B------:R-:W-:-:S05]  /*1450*/  LOP3.LUT R19, R14, 0xfffff8, RZ, 0xc0, !PT ;  /* 0x00fffff80e137812 */ /* 0x000fca00078ec0ff */
[----:B------:R-:W-:Y:S02]  /*1460*/  IMAD.IADD R19, R12, 0x1, -R19 ;  /* 0x000000010c137824 */ /* 0x000fe400078e0a13 */
[----:B------:R-:W-:-:S04]  /*1470*/  IMAD.MOV.U32 R12, RZ, RZ, R18 ;  /* 0x000000ffff0c7224 */ /* 0x000fc800078e0012 */
[----:B------:R-:W-:Y:S02]  /*1480*/  IMAD R23, R12, 0x8, R19 ;  /* 0x000000080c177824 */ /* 0x000fe400078e0213 */
[----:B------:R-:W-:-:S05]  /*1490*/  IMAD.HI R12, R22, 0x2aaaaaab, RZ ;  /* 0x2aaaaaab160c7827 */ /* 0x000fca00078e02ff */
[----:B------:R-:W-:-:S04]  /*14a0*/  SHF.R.U32.HI R19, RZ, 0x1f, R12 ;  /* 0x0000001fff137819 */ /* 0x000fc8000001160c */
[----:B------:R-:W-:Y:S02]  /*14b0*/  LEA.HI.SX32 R12, R12, R19, 0x1c ;  /* 0x000000130c0c7211 */ /* 0x000fe400078fe2ff */
[----:B------:R-:W-:-:S04]  /*14c0*/  LOP3.LUT R19, R21, 0x10, R24, 0xfe, !PT ;  /* 0x0000001015137812 */ /* 0x000fc800078efe18 */
[----:B------:R-:W-:-:S04]  /*14d0*/  SHF.R.S32.HI R14, RZ, 0x1f, R19 ;  /* 0x0000001fff0e7819 */ /* 0x000fc80000011413 */
[----:B------:R-:W-:Y:S01]  /*14e0*/  LEA.HI R14, R14, R19, RZ, 0x4 ;  /* 0x000000130e0e7211 */ /* 0x000fe200078f20ff */
[----:B------:R-:W-:-:S03]  /*14f0*/  IMAD R31, R12, -0x60, R22 ;  /* 0xffffffa00c1f7824 */ /* 0x000fc600078e0216 */
[----:B------:R-:W-:Y:S01]  /*1500*/  LOP3.LUT R14, R14, 0xfff0, RZ, 0xc0, !PT ;  /* 0x0000fff00e0e7812 */ /* 0x000fe200078ec0ff */
[----:B------:R-:W-:Y:S02]  /*1510*/  IMAD R12, R12, 0x6000, R31 ;  /* 0x000060000c0c7824 */ /* 0x000fe400078e021f */
[----:B------:R-:W-:Y:S02]  /*1520*/  IMAD R23, R23, 0x300, RZ ;  /* 0x0000030017177824 */ /* 0x000fe400078e02ff */
[----:B------:R-:W-:Y:S02]  /*1530*/  IMAD R13, R13, 0x60, RZ ;  /* 0x000000600d0d7824 */ /* 0x000fe400078e02ff */
[----:B------:R-:W-:-:S03]  /*1540*/  IMAD.IADD R14, R19, 0x1, -R14 ;  /* 0x00000001130e7824 */ /* 0x000fc600078e0a0e */
[----:B------:R-:W-:Y:S02]  /*1550*/  IADD3 R23, R12, R13, R23 ;  /* 0x0000000d0c177210 */ /* 0x000fe40007ffe017 */
[----:B------:R-:W-:-:S04]  /*1560*/  PRMT R13, R14, 0x8880, RZ ;  /* 0x000088800e0d7816 */ /* 0x000fc800000000ff */
[----:B------:R-:W-:-:S04]  /*1570*/  PRMT R13, R13, 0x7710, RZ ;  /* 0x000077100d0d7816 */ /* 0x000fc800000000ff */
[----:B------:R-:W-:-:S04]  /*1580*/  SHF.R.U32.HI R13, RZ, 0xc, R13 ;  /* 0x0000000cff0d7819 */ /* 0x000fc8000001160d */
[----:B------:R-:W-:-:S05]  /*1590*/  LOP3.LUT R13, R13, 0x7, RZ, 0xc0, !PT ;  /* 0x000000070d0d7812 */ /* 0x000fca00078ec0ff */
[----:B------:R-:W-:-:S05]  /*15a0*/  IMAD.IADD R13, R14, 0x1, R13 ;  /* 0x000000010e0d7824 */ /* 0x000fca00078e020d */
[----:B------:R-:W-:Y:S01]  /*15b0*/  LOP3.LUT R18, R13, 0xf8, RZ, 0xc0, !PT ;  /* 0x000000f80d127812 */ /* 0x000fe200078ec0ff */
[----:B------:R1:W-:Y:S04]  /*15c0*/  STS [R40+0x240], R27 ;  /* 0x0002401b28007388 */ /* 0x0003e80000000800 */
[----:B------:R-:W-:-:S05]  /*15d0*/  IMAD.MOV R18, RZ, RZ, -R18 ;  /* 0x000000ffff127224 */ /* 0x000fca00078e0a12 */
[----:B-1----:R-:W-:-:S05]  /*15e0*/  PRMT R27, R18, 0x7710, RZ ;  /* 0x00007710121b7816 */ /* 0x002fca00000000ff */
[----:B------:R-:W-:Y:S01]  /*15f0*/  IMAD.IADD R14, R14, 0x1, R27 ;  /* 0x000000010e0e7824 */ /* 0x000fe200078e021b */
[----:B------:R-:W-:-:S04]  /*1600*/  SHF.R.S32.HI R18, RZ, 0x1f, R19 ;  /* 0x0000001fff127819 */ /* 0x000fc80000011413 */
[----:B------:R-:W-:Y:S02]  /*1610*/  LOP3.LUT R14, R14, 0xffff, RZ, 0xc0, !PT ;  /* 0x0000ffff0e0e7812 */ /* 0x000fe400078ec0ff */
[----:B------:R-:W-:Y:S02]  /*1620*/  ISETP.LT.AND P6, PT, R19, 0x100, !P4 ;  /* 0x000001001300780c */ /* 0x000fe400067c1270 */
[-C--:B------:R-:W-:Y:S02]  /*1630*/  LEA.HI R18, R18, R19.reuse, RZ, 0x4 ;  /* 0x0000001312127211 */ /* 0x080fe400078f20ff */
[----:B------:R-:W-:Y:S02]  /*1640*/  LEA.HI R19, R20, R19, RZ, 0x7 ;  /* 0x0000001314137211 */ /* 0x000fe400078f38ff */
[----:B------:R-:W-:Y:S02]  /*1650*/  PRMT R22, R14, 0x8880, RZ ;  /* 0x000088800e167816 */ /* 0x000fe400000000ff */
[----:B------:R-:W-:-:S02]  /*1660*/  SHF.R.U32.HI R14, RZ, 0x7, R19 ;  /* 0x00000007ff0e7819 */ /* 0x000fc40000011613 */
[----:B------:R-:W-:Y:S01]  /*1670*/  SHF.R.S32.HI R18, RZ, 0x4, R18 ;  /* 0x00000004ff127819 */ /* 0x000fe20000011412 */
[----:B------:R-:W-:-:S04]  /*1680*/  IMAD.MOV.U32 R19, RZ, RZ, R22 ;  /* 0x000000ffff137224 */ /* 0x000fc800078e0016 */
[----:B------:R-:W-:Y:S01]  /*1690*/  IMAD R14, R14, 0x80, R19 ;  /* 0x000000800e0e7824 */ /* 0x000fe200078e0213 */
[----:B------:R-:W-:-:S04]  /*16a0*/  LEA.HI R19, R18, R18, RZ, 0x3 ;  /* 0x0000001212137211 */ /* 0x000fc800078f18ff */
[----:B------:R-:W-:Y:S02]  /*16b0*/  LOP3.LUT R19, R19, 0xfffff8, RZ, 0xc0, !PT ;  /* 0x00fffff813137812 */ /* 0x000fe400078ec0ff */
[----:B------:R-:W-:-:S03]  /*16c0*/  PRMT R13, R13, 0x8880, RZ ;  /* 0x000088800d0d7816 */ /* 0x000fc600000000ff */
[----:B------:R-:W-:Y:S01]  /*16d0*/  IMAD.IADD R18, R18, 0x1, -R19 ;  /* 0x0000000112127824 */ /* 0x000fe200078e0a13 */
[----:B------:R-:W-:Y:S02]  /*16e0*/  LOP3.LUT R19, R21, 0x20, R24, 0xfe, !PT ;  /* 0x0000002015137812 */ /* 0x000fe400078efe18 */
[----:B------:R-:W-:Y:S02]  /*16f0*/  PRMT R13, R13, 0x7710, RZ ;  /* 0x000077100d0d7816 */ /* 0x000fe400000000ff */
[----:B------:R-:W-:Y:S02]  /*1700*/  SHF.R.S32.HI R22, RZ, 0x1f, R19 ;  /* 0x0000001fff167819 */ /* 0x000fe40000011413 */
[----:B------:R-:W-:Y:S02]  /*1710*/  SHF.R.U32.HI R13, RZ, 0x3, R13 ;  /* 0x00000003ff0d7819 */ /* 0x000fe4000001160d */
[----:B------:R-:W-:Y:S02]  /*1720*/  LEA.HI R22, R22, R19, RZ, 0x4 ;  /* 0x0000001316167211 */ /* 0x000fe400078f20ff */
[----:B------:R-:W-:-:S02]  /*1730*/  LOP3.LUT R13, R13, 0xffff, RZ, 0xc0, !PT ;  /* 0x0000ffff0d0d7812 */ /* 0x000fc400078ec0ff */
[----:B------:R-:W-:Y:S01]  /*1740*/  LOP3.LUT R22, R22, 0xfff0, RZ, 0xc0, !PT ;  /* 0x0000fff016167812 */ /* 0x000fe200078ec0ff */
[----:B------:R1:W-:Y:S02]  /*1750*/  STS [R44+0x340], R25 ;  /* 0x000340192c007388 */ /* 0x0003e40000000800 */
[----:B-1----:R-:W-:Y:S02]  /*1760*/  PRMT R25, R13, 0x8880, RZ ;  /* 0x000088800d197816 */ /* 0x002fe400000000ff */
[----:B------:R-:W-:-:S03]  /*1770*/  IMAD.IADD R13, R19, 0x1, -R22 ;  /* 0x00000001130d7824 */ /* 0x000fc600078e0a16 */
[----:B------:R-:W-:Y:S02]  /*1780*/  IMAD R25, R25, 0x8, R18 ;  /* 0x0000000819197824 */ /* 0x000fe400078e0212 */
[----:B------:R-:W-:-:S04]  /*1790*/  PRMT R18, R13, 0x8880, RZ ;  /* 0x000088800d127816 */ /* 0x000fc800000000ff */
[----:B------:R-:W-:-:S04]  /*17a0*/  PRMT R18, R18, 0x7710, RZ ;  /* 0x0000771012127816 */ /* 0x000fc800000000ff */
[----:B------:R-:W-:-:S04]  /*17b0*/  SHF.R.U32.HI R18, RZ, 0xc, R18 ;  /* 0x0000000cff127819 */ /* 0x000fc80000011612 */
[----:B------:R-:W-:Y:S01]  /*17c0*/  LOP3.LUT R18, R18, 0x7, RZ, 0xc0, !PT ;  /* 0x0000000712127812 */ /* 0x000fe200078ec0ff */
[----:B------:R-:W-:-:S04]  /*17d0*/  IMAD R22, R14, 0x60, RZ ;  /* 0x000000600e167824 */ /* 0x000fc800078e02ff */
[----:B------:R-:W-:-:S05]  /*17e0*/  IMAD.IADD R14, R13, 0x1, R18 ;  /* 0x000000010d0e7824 */ /* 0x000fca00078e0212 */
[----:B------:R-:W-:-:S05]  /*17f0*/  LOP3.LUT R18, R14, 0xf8, RZ, 0xc0, !PT ;  /* 0x000000f80e127812 */ /* 0x000fca00078ec0ff */
[----:B------:R-:W-:-:S05]  /*1800*/  IMAD.MOV R18, RZ, RZ, -R18 ;  /* 0x000000ffff127224 */ /* 0x000fca00078e0a12 */
[----:B------:R-:W-:-:S05]  /*1810*/  PRMT R18, R18, 0x7710, RZ ;  /* 0x0000771012127816 */ /* 0x000fca00000000ff */
[----:B------:R-:W-:Y:S01]  /*1820*/  IMAD.IADD R13, R13, 0x1, R18 ;  /* 0x000000010d0d7824 */ /* 0x000fe200078e0212 */
[----:B------:R-:W-:-:S04]  /*1830*/  LOP3.LUT R21, R21, 0x30, R24, 0xfe, !PT ;  /* 0x0000003015157812 */ /* 0x000fc800078efe18 */
[----:B------:R-:W-:Y:S02]  /*1840*/  LOP3.LUT R13, R13, 0xffff, RZ, 0xc0, !PT ;  /* 0x0000ffff0d0d7812 */ /* 0x000fe400078ec0ff */
[----:B------:R-:W-:Y:S02]  /*1850*/  SHF.R.S32.HI R18, RZ, 0x1f, R19 ;  /* 0x0000001fff127819 */ /* 0x000fe40000011413 */
[----:B------:R-:W-:Y:S02]  /*1860*/  PRMT R24, R13, 0x8880, RZ ;  /* 0x000088800d187816 */ /* 0x000fe400000000ff */
[-C--:B------:R-:W-:Y:S02]  /*1870*/  LEA.HI R13, R20, R19.reuse, RZ, 0x7 ;  /* 0x00000013140d7211 */ /* 0x080fe400078f38ff */
[----:B------:R-:W-:Y:S02]  /*1880*/  LEA.HI R18, R18, R19, RZ, 0x4 ;  /* 0x0000001312127211 */ /* 0x000fe400078f20ff */
[----:B------:R-:W-:-:S02]  /*1890*/  SHF.R.U32.HI R13, RZ, 0x7, R13 ;  /* 0x00000007ff0d7819 */ /* 0x000fc4000001160d */
[----:B------:R-:W-:-:S03]  /*18a0*/  SHF.R.S32.HI R18, RZ, 0x4, R18 ;  /* 0x00000004ff127819 */ /* 0x000fc60000011412 */
[----:B------:R-:W-:Y:S01]  /*18b0*/  IMAD R13, R13, 0x80, R24 ;  /* 0x000000800d0d7824 */ /* 0x000fe200078e0218 */
[----:B------:R-:W-:Y:S02]  /*18c0*/  PRMT R24, R14, 0x8880, RZ ;  /* 0x000088800e187816 */ /* 0x000fe400000000ff */
[----:B------:R-:W-:Y:S01]  /*18d0*/  LEA.HI R14, R18, R18, RZ, 0x3 ;  /* 0x00000012120e7211 */ /* 0x000fe200078f18ff */
[----:B------:R-:W-:Y:S04]  /*18e0*/  STS [R45+0x80], R26 ;  /* 0x0000801a2d007388 */ /* 0x000fe80000000800 */
[----:B------:R1:W-:Y:S02]  /*18f0*/  STS [R30+0x180], R15 ;  /* 0x0001800f1e007388 */ /* 0x0003e40000000800 */
[----:B-1----:R-:W-:-:S02]  /*1900*/  LOP3.LUT R15, R14, 0xfffff8, RZ, 0xc0, !PT ;  /* 0x00fffff80e0f7812 */ /* 0x002fc400078ec0ff */
[----:B------:R-:W-:-:S03]  /*1910*/  PRMT R14, R24, 0x7710, RZ ;  /* 0x00007710180e7816 */ /* 0x000fc600000000ff */
[----:B------:R-:W-:Y:S01]  /*1920*/  IMAD.IADD R15, R18, 0x1, -R15 ;  /* 0x00000001120f7824 */ /* 0x000fe200078e0a0f */
[----:B------:R-:W-:Y:S02]  /*1930*/  SHF.R.U32.HI R14, RZ, 0x3, R14 ;  /* 0x00000003ff0e7819 */ /* 0x000fe4000001160e */
[----:B------:R-:W-:Y:S02]  /*1940*/  SHF.R.S32.HI R18, RZ, 0x1f, R21 ;  /* 0x0000001fff127819 */ /* 0x000fe40000011415 */
[----:B------:R-:W-:Y:S02]  /*1950*/  LOP3.LUT R14, R14, 0xffff, RZ, 0xc0, !PT ;  /* 0x0000ffff0e0e7812 */ /* 0x000fe400078ec0ff */
[----:B------:R-:W-:Y:S02]  /*1960*/  LEA.HI R18, R18, R21, RZ, 0x4 ;  /* 0x0000001512127211 */ /* 0x000fe400078f20ff */
[----:B------:R-:W-:Y:S02]  /*1970*/  PRMT R24, R14, 0x8880, RZ ;  /* 0x000088800e187816 */ /* 0x000fe400000000ff */
[----:B------:R-:W-:-:S03]  /*1980*/  LOP3.LUT R14, R18, 0xfff0, RZ, 0xc0, !PT ;  /* 0x0000fff0120e7812 */ /* 0x000fc600078ec0ff */
[----:B------:R-:W-:Y:S02]  /*1990*/  IMAD.MOV.U32 R18, RZ, RZ, R24 ;  /* 0x000000ffff127224 */ /* 0x000fe400078e0018 */
[----:B------:R-:W-:Y:S02]  /*19a0*/  IMAD.IADD R14, R21, 0x1, -R14 ;  /* 0x00000001150e7824 */ /* 0x000fe400078e0a0e */
[----:B------:R-:W-:-:S03]  /*19b0*/  IMAD R18, R18, 0x8, R15 ;  /* 0x0000000812127824 */ /* 0x000fc600078e020f */
[----:B------:R-:W-:-:S04]  /*19c0*/  PRMT R15, R14, 0x8880, RZ ;  /* 0x000088800e0f7816 */ /* 0x000fc800000000ff */
[----:B------:R-:W-:Y:S01]  /*19d0*/  PRMT R15, R15, 0x7710, RZ ;  /* 0x000077100f0f7816 */ /* 0x000fe200000000ff */
[----:B------:R-:W-:-:S03]  /*19e0*/  IMAD R25, R25, 0x300, RZ ;  /* 0x0000030019197824 */ /* 0x000fc600078e02ff */
[----:B------:R-:W-:Y:S02]  /*19f0*/  SHF.R.U32.HI R15, RZ, 0xc, R15 ;  /* 0x0000000cff0f7819 */ /* 0x000fe4000001160f */
[----:B------:R-:W-:Y:S02]  /*1a00*/  IADD3 R22, R12, R22, R25 ;  /* 0x000000160c167210 */ /* 0x000fe40007ffe019 */
[----:B------:R-:W-:Y:S01]  /*1a10*/  LOP3.LUT R15, R15, 0x7, RZ, 0xc0, !PT ;  /* 0x000000070f0f7812 */ /* 0x000fe200078ec0ff */
[----:B------:R-:W-:Y:S02]  /*1a20*/  IMAD R25, R18, 0x300, RZ ;  /* 0x0000030012197824 */ /* 0x000fe400078e02ff */
[----:B------:R-:W-:Y:S02]  /*1a30*/  IMAD R18, R13, 0x60, RZ ;  /* 0x000000600d127824 */ /* 0x000fe400078e02ff */
[----:B------:R-:W-:-:S05]  /*1a40*/  IMAD.IADD R13, R14, 0x1, R15 ;  /* 0x000000010e0d7824 */ /* 0x000fca00078e020f */
[----:B------:R-:W-:-:S05]  /*1a50*/  LOP3.LUT R15, R13, 0xf8, RZ, 0xc0, !PT ;  /* 0x000000f80d0f7812 */ /* 0x000fca00078ec0ff */
[----:B------:R-:W-:Y:S02]  /*1a60*/  IMAD.MOV R15, RZ, RZ, -R15 ;  /* 0x000000ffff0f7224 */ /* 0x000fe400078e0a0f */
[----:B--2---:R-:W-:-:S03]  /*1a70*/  FADD R26, R0, R8 ;  /* 0x00000008001a7221 */ /* 0x004fc60000000000 */
[----:B------:R-:W-:-:S05]  /*1a80*/  PRMT R15, R15, 0x7710, RZ ;  /* 0x000077100f0f7816 */ /* 0x000fca00000000ff */
[----:B------:R-:W-:Y:S01]  /*1a90*/  IMAD.IADD R8, R14, 0x1, R15 ;  /* 0x000000010e087824 */ /* 0x000fe200078e020f */
[----:B------:R-:W-:Y:S02]  /*1aa0*/  SHF.R.S32.HI R14, RZ, 0x1f, R21 ;  /* 0x0000001fff0e7819 */ /* 0x000fe40000011415 */
[----:B------:R-:W-:Y:S02]  /*1ab0*/  PRMT R15, R13, 0x8880, RZ ;  /* 0x000088800d0f7816 */ /* 0x000fe400000000ff */
[----:B------:R-:W-:Y:S02]  /*1ac0*/  LEA.HI R14, R14, R21, RZ, 0x4 ;  /* 0x000000150e0e7211 */ /* 0x000fe400078f20ff */
[----:B------:R-:W-:Y:S02]  /*1ad0*/  PRMT R15, R15, 0x7710, RZ ;  /* 0x000077100f0f7816 */ /* 0x000fe400000000ff */
[----:B------:R-:W-:Y:S02]  /*1ae0*/  SHF.R.S32.HI R14, RZ, 0x4, R14 ;  /* 0x00000004ff0e7819 */ /* 0x000fe4000001140e */
[----:B------:R-:W-:-:S02]  /*1af0*/  SHF.R.U32.HI R15, RZ, 0x3, R15 ;  /* 0x00000003ff0f7819 */ /* 0x000fc4000001160f */
[----:B------:R-:W-:Y:S02]  /*1b00*/  LEA.HI R13, R14, R14, RZ, 0x3 ;  /* 0x0000000e0e0d7211 */ /* 0x000fe400078f18ff */
[----:B------:R-:W-:Y:S02]  /*1b10*/  LOP3.LUT R15, R15, 0xffff, RZ, 0xc0, !PT ;  /* 0x0000ffff0f0f7812 */ /* 0x000fe400078ec0ff */
[----:B------:R-:W-:Y:S02]  /*1b20*/  LOP3.LUT R13, R13, 0xfffff8, RZ, 0xc0, !PT ;  /* 0x00fffff80d0d7812 */ /* 0x000fe400078ec0ff */
[----:B------:R-:W-:Y:S02]  /*1b30*/  LOP3.LUT R8, R8, 0xffff, RZ, 0xc0, !PT ;  /* 0x0000ffff08087812 */ /* 0x000fe400078ec0ff */
[----:B------:R-:W-:Y:S01]  /*1b40*/  PRMT R15, R15, 0x8880, RZ ;  /* 0x000088800f0f7816 */ /* 0x000fe200000000ff */
[----:B------:R-:W-:Y:S01]  /*1b50*/  IMAD.IADD R13, R14, 0x1, -R13 ;  /* 0x000000010e0d7824 */ /* 0x000fe200078e0a0d */
[----:B------:R-:W-:-:S02]  /*1b60*/  LEA.HI R20, R20, R21, RZ, 0x7 ;  /* 0x0000001514147211 */ /* 0x000fc400078f38ff */
[----:B------:R-:W-:Y:S01]  /*1b70*/  PRMT R14, R8, 0x8880, RZ ;  /* 0x00008880080e7816 */ /* 0x000fe200000000ff */
[----:B------:R-:W-:Y:S01]  /*1b80*/  IMAD.MOV.U32 R8, RZ, RZ, R15 ;  /* 0x000000ffff087224 */ /* 0x000fe200078e000f */
[----:B------:R-:W-:-:S03]  /*1b90*/  SHF.R.U32.HI R20, RZ, 0x7, R20 ;  /* 0x00000007ff147819 */ /* 0x000fc60000011614 */
[----:B------:R-:W-:Y:S02]  /*1ba0*/  IMAD.MOV.U32 R15, RZ, RZ, R14 ;  /* 0x000000ffff0f7224 */ /* 0x000fe400078e000e */
[----:B------:R-:W-:Y:S02]  /*1bb0*/  IMAD R13, R8, 0x8, R13 ;  /* 0x00000008080d7824 */ /* 0x000fe400078e020d */
[----:B------:R-:W-:Y:S02]  /*1bc0*/  IMAD R8, R20, 0x80, R15 ;  /* 0x0000008014087824 */ /* 0x000fe400078e020f */
[----:B------:R-:W-:Y:S01]  /*1bd0*/  FADD R9, R0, R9 ;  /* 0x0000000900097221 */ /* 0x000fe20000000000 */
[----:B------:R-:W-:Y:S02]  /*1be0*/  IMAD R13, R13, 0x300, RZ ;  /* 0x000003000d0d7824 */ /* 0x000fe400078e02ff */
[----:B------:R-:W-:Y:S01]  /*1bf0*/  IMAD R8, R8, 0x60, RZ ;  /* 0x0000006008087824 */ /* 0x000fe200078e02ff */
[----:B------:R-:W-:Y:S01]  /*1c00*/  IADD3 R18, R12, R18, R25 ;  /* 0x000000120c127210 */ /* 0x000fe20007ffe019 */
[----:B------:R-:W-:Y:S01]  /*1c10*/  FADD R26, R26, R17 ;  /* 0x000000111a1a7221 */ /* 0x000fe20000000000 */
[----:B------:R-:W-:-:S02]  /*1c20*/  FADD R9, R9, R16 ;  /* 0x0000001009097221 */ /* 0x000fc40000000000 */
[----:B------:R-:W-:Y:S01]  /*1c30*/  IADD3 R8, R12, R8, R13 ;  /* 0x000000080c087210 */ /* 0x000fe20007ffe00d */
[----:B------:R1:W-:Y:S01]  /*1c40*/  STS [R40+0x280], R47 ;  /* 0x0002802f28007388 */ /* 0x0003e20000000800 */
[----:B0-----:R-:W-:-:S03]  /*1c50*/  IMAD.WIDE R52, R23, 0x4, R50 ;  /* 0x0000000417347825 */ /* 0x001fc600078e0232 */
[----:B------:R-:W-:Y:S01]  /*1c60*/  STS [R44+0x380], R49 ;  /* 0x000380312c007388 */ /* 0x000fe20000000800 */
[----:B------:R-:W-:-:S03]  /*1c70*/  IMAD.WIDE R16, R22, 0x4, R50 ;  /* 0x0000000416107825 */ /* 0x000fc600078e0232 */
[----:B------:R-:W-:Y:S01]  /*1c80*/  STS [R45+0xc0], R26 ;  /* 0x0000c01a2d007388 */ /* 0x000fe20000000800 */
[----:B-1----:R-:W-:-:S03]  /*1c90*/  IMAD.WIDE R46, R18, 0x4, R50 ;  /* 0x00000004122e7825 */ /* 0x002fc600078e0232 */
[----:B------:R0:W-:Y:S01]  /*1ca0*/  STS [R30+0x1c0], R9 ;  /* 0x0001c0091e007388 */ /* 0x0001e20000000800 */
[----:B------:R-:W-:Y:S02]  /*1cb0*/  IMAD.WIDE R50, R8, 0x4, R50 ;  /* 0x0000000408327825 */ /* 0x000fe400078e0232 */
[----:B0-----:R-:W0:Y:S01]  /*1cc0*/  LDC.64 R8, c[0x0][0x238] ;  /* 0x00008e00ff087b82 */ /* 0x001e220000000a00 */
[----:B------:R-:W-:Y:S02]  /*1cd0*/  CS2R R24, SRZ ;  /* 0x0000000000187805 */ /* 0x000fe4000001ff00 */
[----:B------:R-:W-:Y:S02]  /*1ce0*/  CS2R R26, SRZ ;  /* 0x00000000001a7805 */ /* 0x000fe4000001ff00 */
[----:B------:R-:W-:Y:S02]  /*1cf0*/  CS2R R12, SRZ ;  /* 0x00000000000c7805 */ /* 0x000fe4000001ff00 */
[----:B------:R-:W-:Y:S01]  /*1d00*/  CS2R R14, SRZ ;  /* 0x00000000000e7805 */ /* 0x000fe2000001ff00 */
[----:B-----5:R-:W-:Y:S01]  /*1d10*/  FADD R29, R29, R6 ;  /* 0x000000061d1d7221 */ /* 0x020fe20000000000 */
[----:B------:R-:W-:Y:S01]  /*1d20*/  FADD R10, R0, R10 ;  /* 0x0000000a000a7221 */ /* 0x000fe20000000000 */
[----:B------:R1:W2:Y:S01]  /*1d30*/  @P6 LDG.E.EL.128 R24, desc[UR6][R16.64] ;  /* 0x0000000610186981 */ /* 0x0002a2000c2e1d00 */
[----:B------:R-:W-:-:S03]  /*1d40*/  ISETP.LT.AND P6, PT, R21, 0x100, !P4 ;  /* 0x000001001500780c */ /* 0x000fc600067c1270 */
[----:B------:R-:W3:Y:S01]  /*1d50*/  @P5 LDG.E.EL.128 R12, desc[UR6][R52.64] ;  /* 0x00000006340c5981 */ /* 0x000ee2000c2e1d00 */
[----:B------:R-:W-:Y:S01]  /*1d60*/  ISETP.LT.AND P5, PT, R19, 0x100, !P4 ;  /* 0x000001001300780c */ /* 0x000fe200067a1270 */
[----:B------:R-:W-:Y:S01]  /*1d70*/  FADD R7, R28, R7 ;  /* 0x000000071c077221 */ /* 0x000fe20000000000 */
[----:B------:R-:W-:Y:S01]  /*1d80*/  FADD R45, R10, R29 ;  /* 0x0000001d0a2d7221 */ /* 0x000fe20000000000 */
[----:B------:R-:W-:Y:S02]  /*1d90*/  CS2R R28, SRZ ;  /* 0x00000000001c7805 */ /* 0x000fe4000001ff00 */
[----:B------:R-:W-:Y:S02]  /*1da0*/  CS2R R18, SRZ ;  /* 0x0000000000127805 */ /* 0x000fe4000001ff00 */
[----:B-1----:R-:W-:Y:S02]  /*1db0*/  CS2R R16, SRZ ;  /* 0x0000000000107805 */ /* 0x002fe4000001ff00 */
[----:B------:R-:W-:Y:S01]  /*1dc0*/  CS2R R20, SRZ ;  /* 0x0000000000147805 */ /* 0x000fe2000001ff00 */
[----:B------:R-:W-:-:S02]  /*1dd0*/  IMAD.MOV.U32 R22, RZ, RZ, RZ ;  /* 0x000000ffff167224 */ /* 0x000fc400078e00ff */
[----:B0-----:R-:W-:Y:S01]  /*1de0*/  IMAD.WIDE R8, R31, 0x4, R8 ;  /* 0x000000041f087825 */ /* 0x001fe200078e0208 */
[----:B------:R-:W-:Y:S01]  /*1df0*/  CS2R R30, SRZ ;  /* 0x00000000001e7805 */ /* 0x000fe2000001ff00 */
[----:B------:R-:W4:Y:S02]  /*1e00*/  @P6 LDG.E.EL.128 R16, desc[UR6][R50.64] ;  /* 0x0000000632106981 */ /* 0x000f24000c2e1d00 */
[----:B------:R-:W-:-:S03]  /*1e10*/  IMAD.MOV.U32 R23, RZ, RZ, RZ ;  /* 0x000000ffff177224 */ /* 0x000fc600078e00ff */
[----:B------:R0:W2:Y:S04]  /*1e20*/  @!P4 LDG.E.EL.128 R28, desc[UR6][R8.64] ;  /* 0x00000006081cc981 */ /* 0x0000a8000c2e1d00 */
[----:B------:R3:W5:Y:S01]  /*1e30*/  @P5 LDG.E.EL.128 R20, desc[UR6][R46.64] ;  /* 0x000000062e145981 */ /* 0x000762000c2e1d00 */
[----:B------:R-:W-:-:S04]  /*1e40*/  FADD R0, R0, R11 ;  /* 0x0000000b00007221 */ /* 0x000fc80000000000 */
[----:B------:R-:W-:Y:S01]  /*1e50*/  FADD R11, R0, R7 ;  /* 0x00000007000b7221 */ /* 0x000fe20000000000 */
[----:B------:R1:W-:Y:S01]  /*1e60*/  STS [R40+0x2c0], R45 ;  /* 0x0002c02d28007388 */ /* 0x0003e20000000800 */
[----:B------:R-:W-:-:S03]  /*1e70*/  IMAD.SHL.U32 R10, R39, 0x4, RZ ;  /* 0x00000004270a7824 */ /* 0x000fc600078e00ff */
[----:B------:R-:W-:Y:S02]  /*1e80*/  STS [R44+0x3c0], R11 ;  /* 0x0003c00b2c007388 */ /* 0x000fe40000000800 */
[----:B------:R-:W-:Y:S02]  /*1e90*/  SHF.R.U32.HI R41, RZ, 0x6, R10 ;  /* 0x00000006ff297819 */ /* 0x000fe4000001160a */
[----:B------:R-:W-:Y:S02]  /*1ea0*/  LOP3.LUT R6, R39, 0xff, RZ, 0xc0, !PT ;  /* 0x000000ff27067812 */ /* 0x000fe400078ec0ff */
[----:B------:R-:W-:Y:S02]  /*1eb0*/  SGXT.U32 R39, R41, 0x4 ;  /* 0x000000042927781a */ /* 0x000fe40000000000 */
[----:B------:R-:W-:-:S03]  /*1ec0*/  LOP3.LUT R0, R10, 0x3fc, RZ, 0xc0, !PT ;  /* 0x000003fc0a007812 */ /* 0x000fc600078ec0ff */
[----:B------:R-:W-:Y:S01]  /*1ed0*/  IMAD.IADD R6, R39, 0x1, R6 ;  /* 0x0000000127067824 */ /* 0x000fe200078e0206 */
[----:B------:R-:W-:Y:S02]  /*1ee0*/  LEA.HI R41, R5, UR4, RZ, 0x1c ;  /* 0x0000000405297c11 */ /* 0x000fe4000f8fe0ff */
[----:B------:R-:W-:Y:S02]  /*1ef0*/  LOP3.LUT R5, R0, 0x400, RZ, 0xfc, !PT ;  /* 0x0000040000057812 */ /* 0x000fe400078efcff */
[----:B------:R-:W-:Y:S02]  /*1f00*/  LEA R6, R6, UR4, 0x4 ;  /* 0x0000000406067c11 */ /* 0x000fe4000f8e20ff */
[----:B-1----:R-:W-:Y:S02]  /*1f10*/  SHF.R.U32.HI R40, RZ, 0x6, R5 ;  /* 0x00000006ff287819 */ /* 0x002fe40000011605 */
[----:B0-----:R-:W-:Y:S01]  /*1f20*/  LEA R9, R4, UR4, 0x2 ;  /* 0x0000000404097c11 */ /* 0x001fe2000f8e10ff */
[----:B------:R-:W-:Y:S01]  /*1f30*/  BAR.SYNC.DEFER_BLOCKING 0x0 ;  /* 0x0000000000007b1d */ /* 0x000fe20000010000 */
[----:B------:R-:W-:-:S02]  /*1f40*/  LEA R3, R3, UR4, 0x2 ;  /* 0x0000000403037c11 */ /* 0x000fc4000f8e10ff */
[----:B------:R-:W-:-:S03]  /*1f50*/  LEA R45, R38, UR4, 0x2 ;  /* 0x00000004262d7c11 */ /* 0x000fc6000f8e10ff */
[C---:B------:R-:W-:Y:S02]  /*1f60*/  IMAD R38, R2.reuse, 0x4, R3 ;  /* 0x0000000402267824 */ /* 0x040fe400078e0203 */
[----:B------:R-:W-:Y:S01]  /*1f70*/  IMAD R3, R2, 0x4, R9 ;  /* 0x0000000402037824 */ /* 0x000fe200078e0209 */
[----:B------:R-:W-:Y:S01]  /*1f80*/  LEA R9, R40, UR4, 0x4 ;  /* 0x0000000428097c11 */ /* 0x000fe2000f8e20ff */
[----:B------:R-:W0:Y:S04]  /*1f90*/  LDS.128 R4, [R6] ;  /* 0x0000000006047984 */ /* 0x000e280000000c00 */
[----:B------:R-:W-:-:S06]  /*1fa0*/  IMAD R9, R0, 0x4, R9 ;  /* 0x0000000400097824 */ /* 0x000fcc00078e0209 */
[----:B------:R-:W1:Y:S01]  /*1fb0*/  LDS.128 R8, [R9+0x1000] ;  /* 0x0010000009087984 */ /* 0x000e620000000c00 */
[C---:B------:R-:W-:Y:S02]  /*1fc0*/  IMAD R41, R2.reuse, 0x4, R41 ;  /* 0x0000000402297824 */ /* 0x040fe400078e0229 */
[----:B------:R-:W-:Y:S01]  /*1fd0*/  IMAD R2, R2, 0x4, R45 ;  /* 0x0000000402027824 */ /* 0x000fe200078e022d */
[----:B------:R-:W-:-:S05]  /*1fe0*/  LEA R39, R39, UR4, 0x2 ;  /* 0x0000000427277c11 */ /* 0x000fca000f8e10ff */
[----:B------:R-:W-:Y:S02]  /*1ff0*/  IMAD R39, R0, 0x4, R39 ;  /* 0x0000000400277824 */ /* 0x000fe400078e0227 */
[C---:B--2---:R-:W-:Y:S01]  /*2000*/  FADD R49, R28.reuse, R24 ;  /* 0x000000181c317221 */ /* 0x044fe20000000000 */
[----:B----4-:R-:W-:Y:S01]  /*2010*/  FADD R24, R29, R17 ;  /* 0x000000111d187221 */ /* 0x010fe20000000000 */
[----:B---3--:R-:W-:Y:S01]  /*2020*/  FADD R47, R28, R12 ;  /* 0x0000000c1c2f7221 */ /* 0x008fe20000000000 */
[----:B-----5:R-:W-:Y:S01]  /*2030*/  FADD R17, R30, R22 ;  /* 0x000000161e117221 */ /* 0x020fe20000000000 */
[----:B------:R-:W-:Y:S01]  /*2040*/  FADD R22, R31, R23 ;  /* 0x000000171f167221 */ /* 0x000fe20000000000 */
[C---:B------:R-:W-:Y:S01]  /*2050*/  FADD R45, R28.reuse, R20 ;  /* 0x000000141c2d7221 */ /* 0x040fe20000000000 */
[----:B------:R-:W-:Y:S01]  /*2060*/  FADD R16, R28, R16 ;  /* 0x000000101c107221 */ /* 0x000fe20000000000 */
[----:B------:R-:W-:Y:S01]  /*2070*/  LOP3.LUT R23, R0, 0x800, RZ, 0xfc, !PT ;  /* 0x0000080000177812 */ /* 0x000fe200078efcff */
[C---:B------:R-:W-:Y:S01]  /*2080*/  FADD R12, R29.reuse, R13 ;  /* 0x0000000d1d0c7221 */ /* 0x040fe20000000000 */
[C---:B------:R-:W-:Y:S01]  /*2090*/  FADD R28, R29.reuse, R25 ;  /* 0x000000191d1c7221 */ /* 0x040fe20000000000 */
[----:B------:R-:W-:Y:S01]  /*20a0*/  FADD R20, R29, R21 ;  /* 0x000000151d147221 */ /* 0x000fe20000000000 */
[C---:B------:R-:W-:Y:S01]  /*20b0*/  FADD R25, R30.reuse, R14 ;  /* 0x0000000e1e197221 */ /* 0x040fe20000000000 */
[C---:B------:R-:W-:Y:S01]  /*20c0*/  FADD R13, R30.reuse, R26 ;  /* 0x0000001a1e0d7221 */ /* 0x040fe20000000000 */
[----:B------:R-:W-:Y:S01]  /*20d0*/  FADD R21, R30, R18 ;  /* 0x000000121e157221 */ /* 0x000fe20000000000 */
[----:B0-----:R-:W-:Y:S01]  /*20e0*/  FADD R30, R4, R47 ;  /* 0x0000002f041e7221 */ /* 0x001fe20000000000 */
[----:B------:R-:W-:-:S02]  /*20f0*/  LOP3.LUT R4, R0, 0xc00, RZ, 0xfc, !PT ;  /* 0x00000c0000047812 */ /* 0x000fc400078efcff */
[----:B------:R-:W-:Y:S01]  /*2100*/  SHF.R.U32.HI R23, RZ, 0x6, R23 ;  /* 0x00000006ff177819 */ /* 0x000fe20000011617 */
[C---:B------:R-:W-:Y:S01]  /*2110*/  FADD R26, R31.reuse, R19 ;  /* 0x000000131f1a7221 */ /* 0x040fe20000000000 */
[----:B------:R-:W-:Y:S01]  /*2120*/  FADD R14, R31, R15 ;  /* 0x0000000f1f0e7221 */ /* 0x000fe20000000000 */
[----:B------:R-:W-:Y:S01]  /*2130*/  FADD R19, R5, R12 ;  /* 0x0000000c05137221 */ /* 0x000fe20000000000 */
[----:B------:R-:W-:Y:S01]  /*2140*/  FADD R44, R6, R25 ;  /* 0x00000019062c7221 */ /* 0x000fe20000000000 */
[----:B------:R-:W-:Y:S02]  /*2150*/  SHF.R.U32.HI R25, RZ, 0x6, R4 ;  /* 0x00000006ff197819 */ /* 0x000fe40000011604 */
[----:B------:R-:W-:Y:S01]  /*2160*/  LEA R5, R23, UR4, 0x4 ;  /* 0x0000000417057c11 */ /* 0x000fe2000f8e20ff */
[----:B------:R-:W-:Y:S01]  /*2170*/  FADD R18, R31, R27 ;  /* 0x0000001b1f127221 */ /* 0x000fe20000000000 */
[----:B------:R-:W-:Y:S01]  /*2180*/  FADD R27, R7, R14 ;  /* 0x0000000e071b7221 */ /* 0x000fe20000000000 */
[----:B------:R-:W-:-:S02]  /*2190*/  LEA R7, R25, UR4, 0x4 ;  /* 0x0000000419077c11 */ /* 0x000fc4000f8e20ff */
[----:B------:R-:W-:-:S03]  /*21a0*/  IMAD R5, R0, 0x4, R5 ;  /* 0x0000000400057824 */ /* 0x000fc600078e0205 */
[----:B------:R-:W-:-:S03]  /*21b0*/  IMAD R12, R0, 0x4, R7 ;  /* 0x00000004000c7824 */ /* 0x000fc600078e0207 */
[----:B------:R-:W0:Y:S01]  /*21c0*/  LDS.128 R4, [R5+0x2000] ;  /* 0x0020000005047984 */ /* 0x000e220000000c00 */
[----:B-1----:R-:W-:-:S03]  /*21d0*/  FADD R10, R10, R13 ;  /* 0x0000000d0a0a7221 */ /* 0x002fc60000000000 */
[----:B------:R-:W1:Y:S01]  /*21e0*/  LDS.128 R12, [R12+0x3000] ;  /* 0x003000000c0c7984 */ /* 0x000e620000000c00 */
[----:B------:R-:W-:Y:S01]  /*21f0*/  BAR.SYNC.DEFER_BLOCKING 0x0 ;  /* 0x0000000000007b1d */ /* 0x000fe20000010000 */
[----:B------:R-:W-:Y:S01]  /*2200*/  FADD R8, R8, R49 ;  /* 0x0000003108087221 */ /* 0x000fe20000000000 */
[----:B------:R-:W-:Y:S01]  /*2210*/  FADD R9, R9, R28 ;  /* 0x0000001c09097221 */ /* 0x000fe20000000000 */
[----:B------:R-:W-:-:S03]  /*2220*/  FADD R11, R11, R18 ;  /* 0x000000120b0b7221 */ /* 0x000fc60000000000 */
[----:B------:R-:W-:Y:S04]  /*2230*/  STS [R41], R30 ;  /* 0x0000001e29007388 */ /* 0x000fe80000000800 */
[----:B------:R-:W-:Y:S04]  /*2240*/  STS [R38+0x100], R19 ;  /* 0x0001001326007388 */ /* 0x000fe80000000800 */
[----:B------:R-:W-:Y:S01]  /*2250*/  STS [R3+0x200], R44 ;  /* 0x0002002c03007388 */ /* 0x000fe20000000800 */
[----:B0-----:R-:W-:Y:S01]  /*2260*/  FADD R4, R4, R45 ;  /* 0x0000002d04047221 */ /* 0x001fe20000000000 */
[----:B------:R-:W-:-:S02]  /*2270*/  FADD R29, R5, R20 ;  /* 0x00000014051d7221 */ /* 0x000fc40000000000 */
[----:B------:R-:W-:Y:S01]  /*2280*/  STS [R2+0x300], R27 ;  /* 0x0003001b02007388 */ /* 0x000fe20000000800 */
[----:B------:R-:W-:Y:S01]  /*2290*/  FADD R6, R6, R17 ;  /* 0x0000001106067221 */ /* 0x000fe20000000000 */
[----:B------:R-:W-:Y:S02]  /*22a0*/  FADD R7, R7, R22 ;  /* 0x0000001607077221 */ /* 0x000fe40000000000 */
[----:B------:R-:W-:Y:S01]  /*22b0*/  STS [R41+0x40], R8 ;  /* 0x0000400829007388 */ /* 0x000fe20000000800 */
[----:B-1----:R-:W-:-:S03]  /*22c0*/  FADD R16, R12, R16 ;  /* 0x000000100c107221 */ /* 0x002fc60000000000 */
[----:B------:R-:W-:Y:S01]  /*22d0*/  STS [R38+0x140], R9 ;  /* 0x0001400926007388 */ /* 0x000fe20000000800 */
[----:B------:R-:W-:-:S03]  /*22e0*/  FADD R13, R13, R24 ;  /* 0x000000180d0d7221 */ /* 0x000fc60000000000 */
[----:B------:R-:W-:Y:S01]  /*22f0*/  STS [R3+0x240], R10 ;  /* 0x0002400a03007388 */ /* 0x000fe20000000800 */
[----:B------:R-:W-:-:S03]  /*2300*/  FADD R14, R14, R21 ;  /* 0x000000150e0e7221 */ /* 0x000fc60000000000 */
[----:B------:R-:W-:Y:S01]  /*2310*/  STS [R2+0x340], R11 ;  /* 0x0003400b02007388 */ /* 0x000fe20000000800 */
[----:B------:R-:W-:-:S03]  /*2320*/  FADD R15, R15, R26 ;  /* 0x0000001a0f0f7221 */ /* 0x000fc60000000000 */
[----:B------:R-:W-:Y:S04]  /*2330*/  STS [R41+0x80], R4 ;  /* 0x0000800429007388 */ /* 0x000fe80000000800 */
[----:B------:R-:W-:Y:S04]  /*2340*/  STS [R38+0x180], R29 ;  /* 0x0001801d26007388 */ /* 0x000fe80000000800 */
[----:B------:R-:W-:Y:S04]  /*2350*/  STS [R3+0x280], R6 ;  /* 0x0002800603007388 */ /* 0x000fe80000000800 */
[----:B------:R-:W-:Y:S04]  /*2360*/  STS [R2+0x380], R7 ;  /* 0x0003800702007388 */ /* 0x000fe80000000800 */
[----:B------:R-:W-:Y:S04]  /*2370*/  STS [R41+0xc0], R16 ;  /* 0x0000c01029007388 */ /* 0x000fe80000000800 */
[----:B------:R-:W-:Y:S04]  /*2380*/  STS [R38+0x1c0], R13 ;  /* 0x0001c00d26007388 */ /* 0x000fe80000000800 */
[----:B------:R-:W-:Y:S04]  /*2390*/  STS [R3+0x2c0], R14 ;  /* 0x0002c00e03007388 */ /* 0x000fe80000000800 */
[----:B------:R-:W-:Y:S01]  /*23a0*/  STS [R2+0x3c0], R15 ;  /* 0x0003c00f02007388 */ /* 0x000fe20000000800 */
[----:B------:R-:W-:Y:S01]  /*23b0*/  BAR.SYNC.DEFER_BLOCKING 0x0 ;  /* 0x0000000000007b1d */ /* 0x000fe20000010000 */
[----:B------:R-:W-:-:S02]  /*23c0*/  LEA R5, R40, UR4, 0x2 ;  /* 0x0000000428057c11 */ /* 0x000fc4000f8e10ff */
[----:B------:R-:W-:-:S03]  /*23d0*/  LEA R23, R23, UR4, 0x2 ;  /* 0x0000000417177c11 */ /* 0x000fc6000f8e10ff */
[C---:B------:R-:W-:Y:S02]  /*23e0*/  IMAD R17, R0.reuse, 0x4, R5 ;  /* 0x0000000400117824 */ /* 0x040fe400078e0205 */
[----:B------:R-:W-:Y:S01]  /*23f0*/  IMAD R23, R0, 0x4, R23 ;  /* 0x0000000400177824 */ /* 0x000fe200078e0217 */
[----:B------:R-:W-:Y:S04]  /*2400*/  LDS R4, [R39] ;  /* 0x0000000027047984 */ /* 0x000fe80000000800 */
[----:B------:R-:W-:Y:S04]  /*2410*/  LDS R5, [R39+0x4] ;  /* 0x0000040027057984 */ /* 0x000fe80000000800 */
[----:B------:R-:W-:Y:S04]  /*2420*/  LDS R6, [R39+0x8] ;  /* 0x0000080027067984 */ /* 0x000fe80000000800 */
[----:B------:R-:W0:Y:S04]  /*2430*/  LDS R7, [R39+0xc] ;  /* 0x00000c0027077984 */ /* 0x000e280000000800 */
[----:B------:R-:W-:Y:S04]  /*2440*/  LDS R8, [R17+0x1000] ;  /* 0x0010000011087984 */ /* 0x000fe80000000800 */
[----:B------:R-:W-:Y:S04]  /*2450*/  LDS R9, [R17+0x1004] ;  /* 0x0010040011097984 */ /* 0x000fe80000000800 */
[----:B------:R-:W-:Y:S04]  /*2460*/  LDS R10, [R17+0x1008] ;  /* 0x00100800110a7984 */ /* 0x000fe80000000800 */
[----:B------:R-:W1:Y:S04]  /*2470*/  LDS R11, [R17+0x100c] ;  /* 0x00100c00110b7984 */ /* 0x000e680000000800 */
[----:B------:R-:W-:Y:S04]  /*2480*/  LDS R12, [R23+0x2000] ;  /* 0x00200000170c7984 */ /* 0x000fe80000000800 */
[----:B------:R-:W-:Y:S04]  /*2490*/  LDS R13, [R23+0x2004] ;  /* 0x00200400170d7984 */ /* 0x000fe80000000800 */
[----:B------:R-:W-:Y:S04]  /*24a0*/  LDS R14, [R23+0x2008] ;  /* 0x00200800170e7984 */ /* 0x000fe80000000800 */
[----:B------:R-:W2:Y:S01]  /*24b0*/  LDS R15, [R23+0x200c] ;  /* 0x00200c00170f7984 */ /* 0x000ea20000000800 */
[----:B------:R-:W-:-:S03]  /*24c0*/  LEA R25, R25, UR4, 0x2 ;  /* 0x0000000419197c11 */ /* 0x000fc6000f8e10ff */
[----:B0-----:R0:W-:Y:S02]  /*24d0*/  @P3 STG.E.128 desc[UR6][R42.64], R4 ;  /* 0x000000042a003986 */ /* 0x0011e4000c101d06 */
[----:B------:R-:W-:Y:S02]  /*24e0*/  IMAD R25, R0, 0x4, R25 ;  /* 0x0000000400197824 */ /* 0x000fe400078e0219 */
[----:B-1----:R0:W-:Y:S04]  /*24f0*/  @P2 STG.E.128 desc[UR6][R34.64], R8 ;  /* 0x0000000822002986 */ /* 0x0021e8000c101d06 */
[----:B--2---:R0:W-:Y:S02]  /*2500*/  @P1 STG.E.128 desc[UR6][R36.64], R12 ;  /* 0x0000000c24001986 */ /* 0x0041e4000c101d06 */
[----:B0-----:R-:W-:Y:S05]  /*2510*/  @!P0 EXIT ;  /* 0x000000000000894d */ /* 0x001fea0003800000 */
[----:B0-----:R-:W-:Y:S04]  /*2520*/  LDS R4, [R25+0x3000] ;  /* 0x0030000019047984 */ /* 0x001fe80000000800 */
[----:B------:R-:W-:Y:S04]  /*2530*/  LDS R5, [R25+0x3004] ;  /* 0x0030040019057984 */ /* 0x000fe80000000800 */
[----:B------:R-:W-:Y:S04]  /*2540*/  LDS R6, [R25+0x3008] ;  /* 0x0030080019067984 */ /* 0x000fe80000000800 */
[----:B------:R-:W0:Y:S04]  /*2550*/  LDS R7, [R25+0x300c] ;  /* 0x00300c0019077984 */ /* 0x000e280000000800 */
[----:B0-----:R-:W-:Y:S01]  /*2560*/  STG.E.128 desc[UR6][R32.64], R4 ;  /* 0x0000000420007986 */ /* 0x001fe2000c101d06 */
[----:B------:R-:W-:Y:S05]  /*2570*/  EXIT ;  /* 0x000000000000794d */ /* 0x000fea0003800000 */
.L_x_0:
[----:B------:R-:W-:-:S00]  /*2580*/  BRA `(.L_x_0) ;  /* 0xfffffffc00fc7947 */ /* 0x000fc0000383ffff */
[----:B------:R-:W-:-:S00]  /*2590*/  NOP ;  /* 0x0000000000007918 */ /* 0x000fc00000000000 */
        /* <DEDUP_REMOVED lines=14> */
.L_x_1:


//--------------------- .nv.shared.triton_poi_fused_add_8 --------------------------
	.section	.nv.shared.triton_poi_fused_add_8,"aw",@nobits
	.sectionflags	@""
	.align	16
	.zero		1024


//--------------------- .nv.constant0.triton_poi_fused_add_8 --------------------------
	.section	.nv.constant0.triton_poi_fused_add_8,"a",@progbits
	.sectionflags	@""
	.align	4
.nv.constant0.triton_poi_fused_add_8:
	.zero		584
